// auto-generated by cutlass_sweep.gemm — config: {"arch": "sm_100", "cluster_m": 1, "cluster_n": 2, "dtype": "fp16", "stages": 0, "tile_k": 32, "tile_m": 64, "tile_n": 64}
#include "cutlass/cutlass.h"
#include "cutlass/gemm/collective/collective_builder.hpp"
#include "cutlass/gemm/device/gemm_universal_adapter.h"
#include "cutlass/gemm/kernel/gemm_universal.hpp"
#include "cutlass/epilogue/collective/collective_builder.hpp"

using ElemA = cutlass::half_t;
using ElemB = cutlass::half_t;
using ElemCD = cutlass::half_t;
using Acc  = float;
using TileShape    = cute::Shape<cute::_64, cute::_64, cute::_32>;
using ClusterShape = cute::Shape<cute::_1, cute::_2, cute::_1>;

using CollectiveEpilogue = typename cutlass::epilogue::collective::CollectiveBuilder<
    cutlass::arch::Sm100, cutlass::arch::OpClassTensorOp,
    TileShape, ClusterShape,
    cutlass::epilogue::collective::EpilogueTileAuto,
    Acc, Acc,
    ElemCD, cutlass::layout::RowMajor, 128 / cutlass::sizeof_bits<ElemCD>::value,
    ElemCD, cutlass::layout::RowMajor, 128 / cutlass::sizeof_bits<ElemCD>::value,
    cutlass::epilogue::collective::EpilogueScheduleAuto
  >::CollectiveOp;

using CollectiveMainloop = typename cutlass::gemm::collective::CollectiveBuilder<
    cutlass::arch::Sm100, cutlass::arch::OpClassTensorOp,
    ElemA, cutlass::layout::RowMajor, 128 / cutlass::sizeof_bits<ElemA>::value,
    ElemB, cutlass::layout::ColumnMajor, 128 / cutlass::sizeof_bits<ElemB>::value,
    Acc,
    TileShape, ClusterShape,
    cutlass::gemm::collective::StageCountAutoCarveout<static_cast<int>(sizeof(typename CollectiveEpilogue::SharedStorage))>,
    cutlass::gemm::collective::KernelScheduleAuto
  >::CollectiveOp;

using GemmKernel = cutlass::gemm::kernel::GemmUniversal<
    cute::Shape<int,int,int,int>,
    CollectiveMainloop,
    CollectiveEpilogue
>;
using Gemm = cutlass::gemm::device::GemmUniversalAdapter<GemmKernel>;

// Force the device kernel symbol into the cubin without needing a host main.
auto* _anchor = &cutlass::device_kernel<GemmKernel>;


// ===== COMPILED SASS (sm_100a) =====

	.target	sm_100a

	.elftype	@"ET_EXEC"


//--------------------- .note.nv.tkinfo           --------------------------
	.section	.note.nv.tkinfo,"",@"SHT_NOTE"
	.sectionflags	@"SHF_NOTE_NV_TKINFO"
	.tkinfo
        /*0018*/ 	.word	0x00000002
        /*0030*/ 	.string	""
        /*0030*/ 	.string	"ptxas"
        /*0030*/ 	.string	"Cuda compilation tools, release 13.0, V13.0.88"
        /*0030*/ 	.string	"Build cuda_13.0.r13.0/compiler.36424714_0"
        /*0030*/ 	.string	"-arch sm_100a -m 64 "



//--------------------- .note.nv.cuinfo           --------------------------
	.section	.note.nv.cuinfo,"",@"SHT_NOTE"
	.sectionflags	@"SHF_NOTE_NV_CUINFO"
        /*0018*/ 	.short	0x0002
        /*001a*/ 	.short	0x0064
        /*001c*/ 	.short	0x0082
	.zero		2


//--------------------- .nv.info                  --------------------------
	.section	.nv.info,"",@"SHT_CUDA_INFO"
	.align	4


	//----- nvinfo : EIATTR_REGCOUNT
	.align		4
        /*0000*/ 	.byte	0x04, 0x2f
        /*0002*/ 	.short	(.L_19 - .L_18)
	.align		4
.L_18:
        /*0004*/ 	.word	index@(_ZN7cutlass13device_kernelINS_4gemm6kernel13GemmUniversalIN4cute5tupleIJiiiiEEENS1_10collective13CollectiveMmaINS1_35MainloopSm100TmaUmmaWarpSpecializedILi26ELi2ELi4ENS5_IJNS4_1CILi1EEENSA_ILi2EEESB_EEEEENS5_IJNSA_ILi64EEESF_NSA_ILi32EEEEEENS_6half_tENS5_IJlSB_lEEESI_SJ_NS4_8TiledMMAINS4_8MMA_AtomIJNS4_20SM100_MMA_F16BF16_SSISI_SI_fLi64ELi64ELNS4_4UMMA5MajorE0ELSO_0ELNSN_7ScaleInE0ELSP_0EEEEEENS4_6LayoutINS5_IJSB_SB_SB_EEENS5_IJNSA_ILi0EEESU_SU_EEEEENS5_IJNS4_10UnderscoreESX_SX_EEEEENS4_23SM90_TMA_LOAD_MULTICASTENS4_14ComposedLayoutINS4_7SwizzleILi2ELi4ELi3EEENS4_18smem_ptr_flag_bitsILi16EEENSS_INS5_IJNSA_ILi8EEESG_EEENS5_IJSG_SB_EEEEEEEvNS4_8identityENS4_13SM90_TMA_LOADES1A_vS1B_EENS_8epilogue10collective18CollectiveEpilogueINS1E_23Sm100TmaWarpSpecializedILi3ELi2ELi16ELb1ELb0EEEJSH_NS5_IJNSS_ISF_SB_EENSS_ISG_SB_EEEEESI_SJ_SI_SJ_NS1E_6fusion15FusionCallbacksIS1I_NS1M_17LinearCombinationISI_fSI_fLNS_15FloatRoundStyleE2EEESH_S1L_JEEENS4_5SM1004TMEM4LOAD26SM100_TMEM_LOAD_16dp256b4xES1C_S1A_NS4_17SM75_U32x4_LDSM_NENS4_14SM90_TMA_STOREES1A_NS4_17SM90_U32x4_STSM_NENS4_39AutoVectorizingCopyWithAssumedAlignmentILi128EEEEEEvvEEEEvNT_6ParamsE)
        /*0008*/ 	.word	0x00000045


	//----- nvinfo : EIATTR_FRAME_SIZE
	.align		4
.L_19:
        /*000c*/ 	.byte	0x04, 0x11
        /*000e*/ 	.short	(.L_21 - .L_20)
	.align		4
.L_20:
        /*0010*/ 	.word	index@($__internal_2_$__cuda_sm10x_tcgen05_guardrail_trap_unallocated_columns_being_dealloced)
        /*0014*/ 	.word	0x00000000


	//----- nvinfo : EIATTR_FRAME_SIZE
	.align		4
.L_21:
        /*0018*/ 	.byte	0x04, 0x11
        /*001a*/ 	.short	(.L_23 - .L_22)
	.align		4
.L_22:
        /*001c*/ 	.word	index@($__internal_1_$__cuda_sm10x_tcgen05_guardrail_trap_phase_invalid_during_alloc)
        /*0020*/ 	.word	0x00000000


	//----- nvinfo : EIATTR_FRAME_SIZE
	.align		4
.L_23:
        /*0024*/ 	.byte	0x04, 0x11
        /*0026*/ 	.short	(.L_25 - .L_24)
	.align		4
.L_24:
        /*0028*/ 	.word	index@($__internal_0_$__cuda_sm10x_tcgen05_guardrail_trap_col_being_dealloced_not_returned_by_alloc)
        /*002c*/ 	.word	0x00000000


	//----- nvinfo : EIATTR_FRAME_SIZE
	.align		4
.L_25:
        /*0030*/ 	.byte	0x04, 0x11
        /*0032*/ 	.short	(.L_27 - .L_26)
	.align		4
.L_26:
        /*0034*/ 	.word	index@(_ZN7cutlass13device_kernelINS_4gemm6kernel13GemmUniversalIN4cute5tupleIJiiiiEEENS1_10collective13CollectiveMmaINS1_35MainloopSm100TmaUmmaWarpSpecializedILi26ELi2ELi4ENS5_IJNS4_1CILi1EEENSA_ILi2EEESB_EEEEENS5_IJNSA_ILi64EEESF_NSA_ILi32EEEEEENS_6half_tENS5_IJlSB_lEEESI_SJ_NS4_8TiledMMAINS4_8MMA_AtomIJNS4_20SM100_MMA_F16BF16_SSISI_SI_fLi64ELi64ELNS4_4UMMA5MajorE0ELSO_0ELNSN_7ScaleInE0ELSP_0EEEEEENS4_6LayoutINS5_IJSB_SB_SB_EEENS5_IJNSA_ILi0EEESU_SU_EEEEENS5_IJNS4_10UnderscoreESX_SX_EEEEENS4_23SM90_TMA_LOAD_MULTICASTENS4_14ComposedLayoutINS4_7SwizzleILi2ELi4ELi3EEENS4_18smem_ptr_flag_bitsILi16EEENSS_INS5_IJNSA_ILi8EEESG_EEENS5_IJSG_SB_EEEEEEEvNS4_8identityENS4_13SM90_TMA_LOADES1A_vS1B_EENS_8epilogue10collective18CollectiveEpilogueINS1E_23Sm100TmaWarpSpecializedILi3ELi2ELi16ELb1ELb0EEEJSH_NS5_IJNSS_ISF_SB_EENSS_ISG_SB_EEEEESI_SJ_SI_SJ_NS1E_6fusion15FusionCallbacksIS1I_NS1M_17LinearCombinationISI_fSI_fLNS_15FloatRoundStyleE2EEESH_S1L_JEEENS4_5SM1004TMEM4LOAD26SM100_TMEM_LOAD_16dp256b4xES1C_S1A_NS4_17SM75_U32x4_LDSM_NENS4_14SM90_TMA_STOREES1A_NS4_17SM90_U32x4_STSM_NENS4_39AutoVectorizingCopyWithAssumedAlignmentILi128EEEEEEvvEEEEvNT_6ParamsE)
        /*0038*/ 	.word	0x00000000


	//----- nvinfo : EIATTR_MIN_STACK_SIZE
	.align		4
.L_27:
        /*003c*/ 	.byte	0x04, 0x12
        /*003e*/ 	.short	(.L_29 - .L_28)
	.align		4
.L_28:
        /*0040*/ 	.word	index@(_ZN7cutlass13device_kernelINS_4gemm6kernel13GemmUniversalIN4cute5tupleIJiiiiEEENS1_10collective13CollectiveMmaINS1_35MainloopSm100TmaUmmaWarpSpecializedILi26ELi2ELi4ENS5_IJNS4_1CILi1EEENSA_ILi2EEESB_EEEEENS5_IJNSA_ILi64EEESF_NSA_ILi32EEEEEENS_6half_tENS5_IJlSB_lEEESI_SJ_NS4_8TiledMMAINS4_8MMA_AtomIJNS4_20SM100_MMA_F16BF16_SSISI_SI_fLi64ELi64ELNS4_4UMMA5MajorE0ELSO_0ELNSN_7ScaleInE0ELSP_0EEEEEENS4_6LayoutINS5_IJSB_SB_SB_EEENS5_IJNSA_ILi0EEESU_SU_EEEEENS5_IJNS4_10UnderscoreESX_SX_EEEEENS4_23SM90_TMA_LOAD_MULTICASTENS4_14ComposedLayoutINS4_7SwizzleILi2ELi4ELi3EEENS4_18smem_ptr_flag_bitsILi16EEENSS_INS5_IJNSA_ILi8EEESG_EEENS5_IJSG_SB_EEEEEEEvNS4_8identityENS4_13SM90_TMA_LOADES1A_vS1B_EENS_8epilogue10collective18CollectiveEpilogueINS1E_23Sm100TmaWarpSpecializedILi3ELi2ELi16ELb1ELb0EEEJSH_NS5_IJNSS_ISF_SB_EENSS_ISG_SB_EEEEESI_SJ_SI_SJ_NS1E_6fusion15FusionCallbacksIS1I_NS1M_17LinearCombinationISI_fSI_fLNS_15FloatRoundStyleE2EEESH_S1L_JEEENS4_5SM1004TMEM4LOAD26SM100_TMEM_LOAD_16dp256b4xES1C_S1A_NS4_17SM75_U32x4_LDSM_NENS4_14SM90_TMA_STOREES1A_NS4_17SM90_U32x4_STSM_NENS4_39AutoVectorizingCopyWithAssumedAlignmentILi128EEEEEEvvEEEEvNT_6ParamsE)
        /*0044*/ 	.word	0x00000000
.L_29:


//--------------------- .nv.compat                --------------------------
	.section	.nv.compat,"",@"SHT_CUDA_COMPAT_INFO"
	.align	4
        /*0000*/ 	.byte	0x02, 0x09, 0x01, 0x00, 0x02, 0x02, 0x02, 0x00, 0x02, 0x05, 0x05, 0x00, 0x03, 0x07, 0x01, 0x01
        /*0010*/ 	.byte	0x02, 0x03, 0x01, 0x00, 0x02, 0x06, 0x01, 0x00, 0x04, 0x0b, 0x08, 0x00, 0x09, 0x00, 0x00, 0x00
        /*0020*/ 	.byte	0x00, 0x00, 0x00, 0x00


//--------------------- .nv.info._ZN7cutlass13device_kernelINS_4gemm6kernel13GemmUniversalIN4cute5tupleIJiiiiEEENS1_10collective13CollectiveMmaINS1_35MainloopSm100TmaUmmaWarpSpecializedILi26ELi2ELi4ENS5_IJNS4_1CILi1EEENSA_ILi2EEESB_EEEEENS5_IJNSA_ILi64EEESF_NSA_ILi32EEEEEENS_6half_tENS5_IJlSB_lEEESI_SJ_NS4_8TiledMMAINS4_8MMA_AtomIJNS4_20SM100_MMA_F16BF16_SSISI_SI_fLi64ELi64ELNS4_4UMMA5MajorE0ELSO_0ELNSN_7ScaleInE0ELSP_0EEEEEENS4_6LayoutINS5_IJSB_SB_SB_EEENS5_IJNSA_ILi0EEESU_SU_EEEEENS5_IJNS4_10UnderscoreESX_SX_EEEEENS4_23SM90_TMA_LOAD_MULTICASTENS4_14ComposedLayoutINS4_7SwizzleILi2ELi4ELi3EEENS4_18smem_ptr_flag_bitsILi16EEENSS_INS5_IJNSA_ILi8EEESG_EEENS5_IJSG_SB_EEEEEEEvNS4_8identityENS4_13SM90_TMA_LOADES1A_vS1B_EENS_8epilogue10collective18CollectiveEpilogueINS1E_23Sm100TmaWarpSpecializedILi3ELi2ELi16ELb1ELb0EEEJSH_NS5_IJNSS_ISF_SB_EENSS_ISG_SB_EEEEESI_SJ_SI_SJ_NS1E_6fusion15FusionCallbacksIS1I_NS1M_17LinearCombinationISI_fSI_fLNS_15FloatRoundStyleE2EEESH_S1L_JEEENS4_5SM1004TMEM4LOAD26SM100_TMEM_LOAD_16dp256b4xES1C_S1A_NS4_17SM75_U32x4_LDSM_NENS4_14SM90_TMA_STOREES1A_NS4_17SM90_U32x4_STSM_NENS4_39AutoVectorizingCopyWithAssumedAlignmentILi128EEEEEEvvEEEEvNT_6ParamsE --------------------------
	.section	.nv.info._ZN7cutlass13device_kernelINS_4gemm6kernel13GemmUniversalIN4cute5tupleIJiiiiEEENS1_10collective13CollectiveMmaINS1_35MainloopSm100TmaUmmaWarpSpecializedILi26ELi2ELi4ENS5_IJNS4_1CILi1EEENSA_ILi2EEESB_EEEEENS5_IJNSA_ILi64EEESF_NSA_ILi32EEEEEENS_6half_tENS5_IJlSB_lEEESI_SJ_NS4_8TiledMMAINS4_8MMA_AtomIJNS4_20SM100_MMA_F16BF16_SSISI_SI_fLi64ELi64ELNS4_4UMMA5MajorE0ELSO_0ELNSN_7ScaleInE0ELSP_0EEEEEENS4_6LayoutINS5_IJSB_SB_SB_EEENS5_IJNSA_ILi0EEESU_SU_EEEEENS5_IJNS4_10UnderscoreESX_SX_EEEEENS4_23SM90_TMA_LOAD_MULTICASTENS4_14ComposedLayoutINS4_7SwizzleILi2ELi4ELi3EEENS4_18smem_ptr_flag_bitsILi16EEENSS_INS5_IJNSA_ILi8EEESG_EEENS5_IJSG_SB_EEEEEEEvNS4_8identityENS4_13SM90_TMA_LOADES1A_vS1B_EENS_8epilogue10collective18CollectiveEpilogueINS1E_23Sm100TmaWarpSpecializedILi3ELi2ELi16ELb1ELb0EEEJSH_NS5_IJNSS_ISF_SB_EENSS_ISG_SB_EEEEESI_SJ_SI_SJ_NS1E_6fusion15FusionCallbacksIS1I_NS1M_17LinearCombinationISI_fSI_fLNS_15FloatRoundStyleE2EEESH_S1L_JEEENS4_5SM1004TMEM4LOAD26SM100_TMEM_LOAD_16dp256b4xES1C_S1A_NS4_17SM75_U32x4_LDSM_NENS4_14SM90_TMA_STOREES1A_NS4_17SM90_U32x4_STSM_NENS4_39AutoVectorizingCopyWithAssumedAlignmentILi128EEEEEEvvEEEEvNT_6ParamsE,"",@"SHT_CUDA_INFO"
	.sectionflags	@""
	.align	4


	//----- nvinfo : EIATTR_CUDA_API_VERSION
	.align		4
        /*0000*/ 	.byte	0x04, 0x37
        /*0002*/ 	.short	(.L_31 - .L_30)
.L_30:
        /*0004*/ 	.word	0x00000082


	//----- nvinfo : EIATTR_KPARAM_INFO
	.align		4
.L_31:
        /*0008*/ 	.byte	0x04, 0x17
        /*000a*/ 	.short	(.L_33 - .L_32)
.L_32:
        /*000c*/ 	.word	0x00000000
        /*0010*/ 	.short	0x0000
        /*0012*/ 	.short	0x0000
        /*0014*/ 	.byte	0x00, 0xf0, 0x01, 0x20


	//----- nvinfo : EIATTR_AT_ENTRY_FRAGMENTS
	.align		4
.L_33:
        /*0018*/ 	.byte	0x04, 0x4f
        /*001a*/ 	.short	(.L_35 - .L_34)


	//   ....[0]....
.L_34:
        /*001c*/ 	.word	0x00000006


	//----- nvinfo : EIATTR_RESERVED_SMEM_USED
	.align		4
.L_35:
        /*0020*/ 	.byte	0x01, 0x41
	.zero		2


	//----- nvinfo : EIATTR_SPARSE_MMA_MASK
	.align		4
        /*0024*/ 	.byte	0x03, 0x50
        /*0026*/ 	.short	0x0000


	//----- nvinfo : EIATTR_TCGEN05_1CTA_USED
	.align		4
        /*0028*/ 	.byte	0x01, 0x51
	.zero		2


	//----- nvinfo : EIATTR_MAXREG_COUNT
	.align		4
        /*002c*/ 	.byte	0x03, 0x1b
        /*002e*/ 	.short	0x00ff


	//----- nvinfo : EIATTR_NUM_BARRIERS
	.align		4
        /*0030*/ 	.byte	0x02, 0x4c
        /*0032*/ 	.byte	0x07
	.zero		1


	//----- nvinfo : EIATTR_EXTERNS
	.align		4
        /*0034*/ 	.byte	0x04, 0x0f
        /*0036*/ 	.short	(.L_37 - .L_36)


	//   ....[0]....
	.align		4
.L_36:
        /*0038*/ 	.word	index@(__assertfail)


	//----- nvinfo : EIATTR_MERCURY_ISA_VERSION
	.align		4
.L_37:
        /*003c*/ 	.byte	0x03, 0x5f
        /*003e*/ 	.short	0x0101


	//----- nvinfo : EIATTR_INT_WARP_WIDE_INSTR_OFFSETS
	.align		4
        /*0040*/ 	.byte	0x04, 0x31
        /*0042*/ 	.short	(.L_39 - .L_38)


	//   ....[0]....
.L_38:
        /*0044*/ 	.word	0x00004b50


	//   ....[1]....
        /*0048*/ 	.word	0x00004b80


	//   ....[2]....
        /*004c*/ 	.word	0x00004ba0


	//   ....[3]....
        /*0050*/ 	.word	0x00005770


	//   ....[4]....
        /*0054*/ 	.word	0x000057f0


	//   ....[5]....
        /*0058*/ 	.word	0x000058f0


	//   ....[6]....
        /*005c*/ 	.word	0x00005a00


	//----- nvinfo : EIATTR_COOP_GROUP_MASK_REGIDS
	.align		4
.L_39:
        /*0060*/ 	.byte	0x04, 0x29
        /*0062*/ 	.short	(.L_41 - .L_40)


	//   ....[0]....
.L_40:
        /*0064*/ 	.word	0xffffffff


	//   ....[1]....
        /*0068*/ 	.word	0xffffffff


	//   ....[2]....
        /*006c*/ 	.word	0xffffffff


	//   ....[3]....
        /*0070*/ 	.word	0xffffffff


	//   ....[4]....
        /*0074*/ 	.word	0xffffffff


	//   ....[5]....
        /*0078*/ 	.word	0xffffffff


	//   ....[6]....
        /*007c*/ 	.word	0xffffffff


	//   ....[7]....
        /*0080*/ 	.word	0xffffffff


	//   ....[8]....
        /*0084*/ 	.word	0xffffffff


	//   ....[9]....
        /*0088*/ 	.word	0xffffffff


	//   ....[10]....
        /*008c*/ 	.word	0xffffffff


	//   ....[11]....
        /*0090*/ 	.word	0xffffffff


	//   ....[12]....
        /*0094*/ 	.word	0xffffffff


	//   ....[13]....
        /*0098*/ 	.word	0xffffffff


	//----- nvinfo : EIATTR_COOP_GROUP_INSTR_OFFSETS
	.align		4
.L_41:
        /*009c*/ 	.byte	0x04, 0x28
        /*009e*/ 	.short	(.L_43 - .L_42)


	//   ....[0]....
.L_42:
        /*00a0*/ 	.word	0x00000080


	//   ....[1]....
        /*00a4*/ 	.word	0x000004f0


	//   ....[2]....
        /*00a8*/ 	.word	0x00000990


	//   ....[3]....
        /*00ac*/ 	.word	0x00000b10


	//   ....[4]....
        /*00b0*/ 	.word	0x00000c10


	//   ....[5]....
        /*00b4*/ 	.word	0x00000d80


	//   ....[6]....
        /*00b8*/ 	.word	0x00000f20


	//   ....[7]....
        /*00bc*/ 	.word	0x000010d0


	//   ....[8]....
        /*00c0*/ 	.word	0x00002300


	//   ....[9]....
        /*00c4*/ 	.word	0x00003e20


	//   ....[10]....
        /*00c8*/ 	.word	0x00004030


	//   ....[11]....
        /*00cc*/ 	.word	0x00004060


	//   ....[12]....
        /*00d0*/ 	.word	0x00004a30


	//   ....[13]....
        /*00d4*/ 	.word	0x00004c60


	//----- nvinfo : EIATTR_VRC_CTA_INIT_COUNT
	.align		4
.L_43:
        /*00d8*/ 	.byte	0x02, 0x4a
        /*00da*/ 	.byte	0x80
	.zero		1


	//----- nvinfo : EIATTR_SYSCALL_OFFSETS
	.align		4
        /*00dc*/ 	.byte	0x04, 0x46
        /*00de*/ 	.short	(.L_45 - .L_44)


	//   ....[0]....
.L_44:
        /*00e0*/ 	.word	0x00006700


	//   ....[1]....
        /*00e4*/ 	.word	0x000067f0


	//   ....[2]....
        /*00e8*/ 	.word	0x00007030


	//   ....[3]....
        /*00ec*/ 	.word	0x00007980


	//----- nvinfo : EIATTR_MBARRIER_INSTR_OFFSETS
	.align		4
.L_45:
        /*00f0*/ 	.byte	0x04, 0x39
        /*00f2*/ 	.short	(.L_47 - .L_46)


	//   ....[0]....
.L_46:
        /*00f4*/ 	.word	0x00000630
        /*00f8*/ 	.word	0x000000ff
        /*00fc*/ 	.word	0x00000000
        /*0100*/ 	.short	0x0100
        /*0102*/ 	.byte	0x04
	.zero		1


	//   ....[1]....
        /*0104*/ 	.word	0x00000640
        /*0108*/ 	.word	0x000000ff
        /*010c*/ 	.word	0x000000d0
        /*0110*/ 	.short	0x0100
        /*0112*/ 	.byte	0x04
	.zero		1


	//   ....[2]....
        /*0114*/ 	.word	0x00000650
        /*0118*/ 	.word	0x000000ff
        /*011c*/ 	.word	0x00000008
        /*0120*/ 	.short	0x0100
        /*0122*/ 	.byte	0x04
	.zero		1


	//   ....[3]....
        /*0124*/ 	.word	0x00000660
        /*0128*/ 	.word	0x000000ff
        /*012c*/ 	.word	0x000000d8
        /*0130*/ 	.short	0x0100
        /*0132*/ 	.byte	0x04
	.zero		1


	//   ....[4]....
        /*0134*/ 	.word	0x00000670
        /*0138*/ 	.word	0x000000ff
        /*013c*/ 	.word	0x00000010
        /*0140*/ 	.short	0x0100
        /*0142*/ 	.byte	0x04
	.zero		1


	//   ....[5]....
        /*0144*/ 	.word	0x00000680
        /*0148*/ 	.word	0x000000ff
        /*014c*/ 	.word	0x000000e0
        /*0150*/ 	.short	0x0100
        /*0152*/ 	.byte	0x04
	.zero		1


	//   ....[6]....
        /*0154*/ 	.word	0x00000690
        /*0158*/ 	.word	0x000000ff
        /*015c*/ 	.word	0x00000018
        /*0160*/ 	.short	0x0100
        /*0162*/ 	.byte	0x04
	.zero		1


	//   ....[7]....
        /*0164*/ 	.word	0x000006a0
        /*0168*/ 	.word	0x000000ff
        /*016c*/ 	.word	0x000000e8
        /*0170*/ 	.short	0x0100
        /*0172*/ 	.byte	0x04
	.zero		1


	//   ....[8]....
        /*0174*/ 	.word	0x000006b0
        /*0178*/ 	.word	0x000000ff
        /*017c*/ 	.word	0x00000020
        /*0180*/ 	.short	0x0100
        /*0182*/ 	.byte	0x04
	.zero		1


	//   ....[9]....
        /*0184*/ 	.word	0x000006c0
        /*0188*/ 	.word	0x000000ff
        /*018c*/ 	.word	0x000000f0
        /*0190*/ 	.short	0x0100
        /*0192*/ 	.byte	0x04
	.zero		1


	//   ....[10]....
        /*0194*/ 	.word	0x000006d0
        /*0198*/ 	.word	0x000000ff
        /*019c*/ 	.word	0x00000028
        /*01a0*/ 	.short	0x0100
        /*01a2*/ 	.byte	0x04
	.zero		1


	//   ....[11]....
        /*01a4*/ 	.word	0x000006e0
        /*01a8*/ 	.word	0x000000ff
        /*01ac*/ 	.word	0x000000f8
        /*01b0*/ 	.short	0x0100
        /*01b2*/ 	.byte	0x04
	.zero		1


	//   ....[12]....
        /*01b4*/ 	.word	0x000006f0
        /*01b8*/ 	.word	0x000000ff
        /*01bc*/ 	.word	0x00000030
        /*01c0*/ 	.short	0x0100
        /*01c2*/ 	.byte	0x04
	.zero		1


	//   ....[13]....
        /*01c4*/ 	.word	0x00000700
        /*01c8*/ 	.word	0x000000ff
        /*01cc*/ 	.word	0x00000100
        /*01d0*/ 	.short	0x0100
        /*01d2*/ 	.byte	0x04
	.zero		1


	//   ....[14]....
        /*01d4*/ 	.word	0x00000710
        /*01d8*/ 	.word	0x000000ff
        /*01dc*/ 	.word	0x00000038
        /*01e0*/ 	.short	0x0100
        /*01e2*/ 	.byte	0x04
	.zero		1


	//   ....[15]....
        /*01e4*/ 	.word	0x00000720
        /*01e8*/ 	.word	0x000000ff
        /*01ec*/ 	.word	0x00000108
        /*01f0*/ 	.short	0x0100
        /*01f2*/ 	.byte	0x04
	.zero		1


	//   ....[16]....
        /*01f4*/ 	.word	0x00000730
        /*01f8*/ 	.word	0x000000ff
        /*01fc*/ 	.word	0x00000040
        /*0200*/ 	.short	0x0100
        /*0202*/ 	.byte	0x04
	.zero		1


	//   ....[17]....
        /*0204*/ 	.word	0x00000740
        /*0208*/ 	.word	0x000000ff
        /*020c*/ 	.word	0x00000110
        /*0210*/ 	.short	0x0100
        /*0212*/ 	.byte	0x04
	.zero		1


	//   ....[18]....
        /*0214*/ 	.word	0x00000750
        /*0218*/ 	.word	0x000000ff
        /*021c*/ 	.word	0x00000048
        /*0220*/ 	.short	0x0100
        /*0222*/ 	.byte	0x04
	.zero		1


	//   ....[19]....
        /*0224*/ 	.word	0x00000760
        /*0228*/ 	.word	0x000000ff
        /*022c*/ 	.word	0x00000118
        /*0230*/ 	.short	0x0100
        /*0232*/ 	.byte	0x04
	.zero		1


	//   ....[20]....
        /*0234*/ 	.word	0x00000770
        /*0238*/ 	.word	0x000000ff
        /*023c*/ 	.word	0x00000050
        /*0240*/ 	.short	0x0100
        /*0242*/ 	.byte	0x04
	.zero		1


	//   ....[21]....
        /*0244*/ 	.word	0x00000780
        /*0248*/ 	.word	0x000000ff
        /*024c*/ 	.word	0x00000120
        /*0250*/ 	.short	0x0100
        /*0252*/ 	.byte	0x04
	.zero		1


	//   ....[22]....
        /*0254*/ 	.word	0x00000790
        /*0258*/ 	.word	0x000000ff
        /*025c*/ 	.word	0x00000058
        /*0260*/ 	.short	0x0100
        /*0262*/ 	.byte	0x04
	.zero		1


	//   ....[23]....
        /*0264*/ 	.word	0x000007a0
        /*0268*/ 	.word	0x000000ff
        /*026c*/ 	.word	0x00000128
        /*0270*/ 	.short	0x0100
        /*0272*/ 	.byte	0x04
	.zero		1


	//   ....[24]....
        /*0274*/ 	.word	0x000007b0
        /*0278*/ 	.word	0x000000ff
        /*027c*/ 	.word	0x00000060
        /*0280*/ 	.short	0x0100
        /*0282*/ 	.byte	0x04
	.zero		1


	//   ....[25]....
        /*0284*/ 	.word	0x000007c0
        /*0288*/ 	.word	0x000000ff
        /*028c*/ 	.word	0x00000130
        /*0290*/ 	.short	0x0100
        /*0292*/ 	.byte	0x04
	.zero		1


	//   ....[26]....
        /*0294*/ 	.word	0x000007d0
        /*0298*/ 	.word	0x000000ff
        /*029c*/ 	.word	0x00000068
        /*02a0*/ 	.short	0x0100
        /*02a2*/ 	.byte	0x04
	.zero		1


	//   ....[27]....
        /*02a4*/ 	.word	0x000007e0
        /*02a8*/ 	.word	0x000000ff
        /*02ac*/ 	.word	0x00000138
        /*02b0*/ 	.short	0x0100
        /*02b2*/ 	.byte	0x04
	.zero		1


	//   ....[28]....
        /*02b4*/ 	.word	0x000007f0
        /*02b8*/ 	.word	0x000000ff
        /*02bc*/ 	.word	0x00000070
        /*02c0*/ 	.short	0x0100
        /*02c2*/ 	.byte	0x04
	.zero		1


	//   ....[29]....
        /*02c4*/ 	.word	0x00000800
        /*02c8*/ 	.word	0x000000ff
        /*02cc*/ 	.word	0x00000140
        /*02d0*/ 	.short	0x0100
        /*02d2*/ 	.byte	0x04
	.zero		1


	//   ....[30]....
        /*02d4*/ 	.word	0x00000810
        /*02d8*/ 	.word	0x000000ff
        /*02dc*/ 	.word	0x00000078
        /*02e0*/ 	.short	0x0100
        /*02e2*/ 	.byte	0x04
	.zero		1


	//   ....[31]....
        /*02e4*/ 	.word	0x00000820
        /*02e8*/ 	.word	0x000000ff
        /*02ec*/ 	.word	0x00000148
        /*02f0*/ 	.short	0x0100
        /*02f2*/ 	.byte	0x04
	.zero		1


	//   ....[32]....
        /*02f4*/ 	.word	0x00000830
        /*02f8*/ 	.word	0x000000ff
        /*02fc*/ 	.word	0x00000080
        /*0300*/ 	.short	0x0100
        /*0302*/ 	.byte	0x04
	.zero		1


	//   ....[33]....
        /*0304*/ 	.word	0x00000840
        /*0308*/ 	.word	0x000000ff
        /*030c*/ 	.word	0x00000150
        /*0310*/ 	.short	0x0100
        /*0312*/ 	.byte	0x04
	.zero		1


	//   ....[34]....
        /*0314*/ 	.word	0x00000850
        /*0318*/ 	.word	0x000000ff
        /*031c*/ 	.word	0x00000088
        /*0320*/ 	.short	0x0100
        /*0322*/ 	.byte	0x04
	.zero		1


	//   ....[35]....
        /*0324*/ 	.word	0x00000860
        /*0328*/ 	.word	0x000000ff
        /*032c*/ 	.word	0x00000158
        /*0330*/ 	.short	0x0100
        /*0332*/ 	.byte	0x04
	.zero		1


	//   ....[36]....
        /*0334*/ 	.word	0x00000870
        /*0338*/ 	.word	0x000000ff
        /*033c*/ 	.word	0x00000090
        /*0340*/ 	.short	0x0100
        /*0342*/ 	.byte	0x04
	.zero		1


	//   ....[37]....
        /*0344*/ 	.word	0x00000880
        /*0348*/ 	.word	0x000000ff
        /*034c*/ 	.word	0x00000160
        /*0350*/ 	.short	0x0100
        /*0352*/ 	.byte	0x04
	.zero		1


	//   ....[38]....
        /*0354*/ 	.word	0x00000890
        /*0358*/ 	.word	0x000000ff
        /*035c*/ 	.word	0x00000098
        /*0360*/ 	.short	0x0100
        /*0362*/ 	.byte	0x04
	.zero		1


	//   ....[39]....
        /*0364*/ 	.word	0x000008a0
        /*0368*/ 	.word	0x000000ff
        /*036c*/ 	.word	0x00000168
        /*0370*/ 	.short	0x0100
        /*0372*/ 	.byte	0x04
	.zero		1


	//   ....[40]....
        /*0374*/ 	.word	0x000008b0
        /*0378*/ 	.word	0x000000ff
        /*037c*/ 	.word	0x000000a0
        /*0380*/ 	.short	0x0100
        /*0382*/ 	.byte	0x04
	.zero		1


	//   ....[41]....
        /*0384*/ 	.word	0x000008c0
        /*0388*/ 	.word	0x000000ff
        /*038c*/ 	.word	0x00000170
        /*0390*/ 	.short	0x0100
        /*0392*/ 	.byte	0x04
	.zero		1


	//   ....[42]....
        /*0394*/ 	.word	0x000008d0
        /*0398*/ 	.word	0x000000ff
        /*039c*/ 	.word	0x000000a8
        /*03a0*/ 	.short	0x0100
        /*03a2*/ 	.byte	0x04
	.zero		1


	//   ....[43]....
        /*03a4*/ 	.word	0x000008e0
        /*03a8*/ 	.word	0x000000ff
        /*03ac*/ 	.word	0x00000178
        /*03b0*/ 	.short	0x0100
        /*03b2*/ 	.byte	0x04
	.zero		1


	//   ....[44]....
        /*03b4*/ 	.word	0x000008f0
        /*03b8*/ 	.word	0x000000ff
        /*03bc*/ 	.word	0x000000b0
        /*03c0*/ 	.short	0x0100
        /*03c2*/ 	.byte	0x04
	.zero		1


	//   ....[45]....
        /*03c4*/ 	.word	0x00000900
        /*03c8*/ 	.word	0x000000ff
        /*03cc*/ 	.word	0x00000180
        /*03d0*/ 	.short	0x0100
        /*03d2*/ 	.byte	0x04
	.zero		1


	//   ....[46]....
        /*03d4*/ 	.word	0x00000910
        /*03d8*/ 	.word	0x000000ff
        /*03dc*/ 	.word	0x000000b8
        /*03e0*/ 	.short	0x0100
        /*03e2*/ 	.byte	0x04
	.zero		1


	//   ....[47]....
        /*03e4*/ 	.word	0x00000920
        /*03e8*/ 	.word	0x000000ff
        /*03ec*/ 	.word	0x00000188
        /*03f0*/ 	.short	0x0100
        /*03f2*/ 	.byte	0x04
	.zero		1


	//   ....[48]....
        /*03f4*/ 	.word	0x00000930
        /*03f8*/ 	.word	0x000000ff
        /*03fc*/ 	.word	0x000000c0
        /*0400*/ 	.short	0x0100
        /*0402*/ 	.byte	0x04
	.zero		1


	//   ....[49]....
        /*0404*/ 	.word	0x00000940
        /*0408*/ 	.word	0x000000ff
        /*040c*/ 	.word	0x00000190
        /*0410*/ 	.short	0x0100
        /*0412*/ 	.byte	0x04
	.zero		1


	//   ....[50]....
        /*0414*/ 	.word	0x00000950
        /*0418*/ 	.word	0x000000ff
        /*041c*/ 	.word	0x000000c8
        /*0420*/ 	.short	0x0100
        /*0422*/ 	.byte	0x04
	.zero		1


	//   ....[51]....
        /*0424*/ 	.word	0x00000960
        /*0428*/ 	.word	0x000000ff
        /*042c*/ 	.word	0x00000198
        /*0430*/ 	.short	0x0100
        /*0432*/ 	.byte	0x04
	.zero		1


	//   ....[52]....
        /*0434*/ 	.word	0x00000aa0
        /*0438*/ 	.word	0x000000ff
        /*043c*/ 	.word	0x000001a0
        /*0440*/ 	.short	0x0100
        /*0442*/ 	.byte	0x04
	.zero		1


	//   ....[53]....
        /*0444*/ 	.word	0x00000ab0
        /*0448*/ 	.word	0x000000ff
        /*044c*/ 	.word	0x000001b8
        /*0450*/ 	.short	0x0100
        /*0452*/ 	.byte	0x04
	.zero		1


	//   ....[54]....
        /*0454*/ 	.word	0x00000ac0
        /*0458*/ 	.word	0x000000ff
        /*045c*/ 	.word	0x000001a8
        /*0460*/ 	.short	0x0100
        /*0462*/ 	.byte	0x04
	.zero		1


	//   ....[55]....
        /*0464*/ 	.word	0x00000ad0
        /*0468*/ 	.word	0x000000ff
        /*046c*/ 	.word	0x000001c0
        /*0470*/ 	.short	0x0100
        /*0472*/ 	.byte	0x04
	.zero		1


	//   ....[56]....
        /*0474*/ 	.word	0x00000ae0
        /*0478*/ 	.word	0x000000ff
        /*047c*/ 	.word	0x000001b0
        /*0480*/ 	.short	0x0100
        /*0482*/ 	.byte	0x04
	.zero		1


	//   ....[57]....
        /*0484*/ 	.word	0x00000af0
        /*0488*/ 	.word	0x000000ff
        /*048c*/ 	.word	0x000001c8
        /*0490*/ 	.short	0x0100
        /*0492*/ 	.byte	0x04
	.zero		1


	//   ....[58]....
        /*0494*/ 	.word	0x00000be0
        /*0498*/ 	.word	0x000000ff
        /*049c*/ 	.word	0x000001d0
        /*04a0*/ 	.short	0x0100
        /*04a2*/ 	.byte	0x06
	.zero		1


	//   ....[59]....
        /*04a4*/ 	.word	0x00000bf0
        /*04a8*/ 	.word	0x000000ff
        /*04ac*/ 	.word	0x000001d8
        /*04b0*/ 	.short	0x0100
        /*04b2*/ 	.byte	0x06
	.zero		1


	//   ....[60]....
        /*04b4*/ 	.word	0x00000d30
        /*04b8*/ 	.word	0x000000ff
        /*04bc*/ 	.word	0x000001e0
        /*04c0*/ 	.short	0x0100
        /*04c2*/ 	.byte	0x06
	.zero		1


	//   ....[61]....
        /*04c4*/ 	.word	0x00000d40
        /*04c8*/ 	.word	0x000000ff
        /*04cc*/ 	.word	0x000001f0
        /*04d0*/ 	.short	0x0100
        /*04d2*/ 	.byte	0x06
	.zero		1


	//   ....[62]....
        /*04d4*/ 	.word	0x00000d50
        /*04d8*/ 	.word	0x000000ff
        /*04dc*/ 	.word	0x000001e8
        /*04e0*/ 	.short	0x0100
        /*04e2*/ 	.byte	0x06
	.zero		1


	//   ....[63]....
        /*04e4*/ 	.word	0x00000d60
        /*04e8*/ 	.word	0x000000ff
        /*04ec*/ 	.word	0x000001f8
        /*04f0*/ 	.short	0x0100
        /*04f2*/ 	.byte	0x06
	.zero		1


	//   ....[64]....
        /*04f4*/ 	.word	0x00000e90
        /*04f8*/ 	.word	0x000000ff
        /*04fc*/ 	.word	0x00000200
        /*0500*/ 	.short	0x0100
        /*0502*/ 	.byte	0x04
	.zero		1


	//   ....[65]....
        /*0504*/ 	.word	0x00000ea0
        /*0508*/ 	.word	0x000000ff
        /*050c*/ 	.word	0x00000220
        /*0510*/ 	.short	0x0100
        /*0512*/ 	.byte	0x04
	.zero		1


	//   ....[66]....
        /*0514*/ 	.word	0x00000eb0
        /*0518*/ 	.word	0x000000ff
        /*051c*/ 	.word	0x00000208
        /*0520*/ 	.short	0x0100
        /*0522*/ 	.byte	0x04
	.zero		1


	//   ....[67]....
        /*0524*/ 	.word	0x00000ec0
        /*0528*/ 	.word	0x000000ff
        /*052c*/ 	.word	0x00000228
        /*0530*/ 	.short	0x0100
        /*0532*/ 	.byte	0x04
	.zero		1


	//   ....[68]....
        /*0534*/ 	.word	0x00000ed0
        /*0538*/ 	.word	0x000000ff
        /*053c*/ 	.word	0x00000210
        /*0540*/ 	.short	0x0100
        /*0542*/ 	.byte	0x04
	.zero		1


	//   ....[69]....
        /*0544*/ 	.word	0x00000ee0
        /*0548*/ 	.word	0x000000ff
        /*054c*/ 	.word	0x00000230
        /*0550*/ 	.short	0x0100
        /*0552*/ 	.byte	0x04
	.zero		1


	//   ....[70]....
        /*0554*/ 	.word	0x00000ef0
        /*0558*/ 	.word	0x000000ff
        /*055c*/ 	.word	0x00000218
        /*0560*/ 	.short	0x0100
        /*0562*/ 	.byte	0x04
	.zero		1


	//   ....[71]....
        /*0564*/ 	.word	0x00000f00
        /*0568*/ 	.word	0x000000ff
        /*056c*/ 	.word	0x00000238
        /*0570*/ 	.short	0x0100
        /*0572*/ 	.byte	0x04
	.zero		1


	//   ....[72]....
        /*0574*/ 	.word	0x00000ff0
        /*0578*/ 	.word	0x000000ff
        /*057c*/ 	.word	0x00000240
        /*0580*/ 	.short	0x0100
        /*0582*/ 	.byte	0x04
	.zero		1


	//   ....[73]....
        /*0584*/ 	.word	0x00001000
        /*0588*/ 	.word	0x000000ff
        /*058c*/ 	.word	0x00000250
        /*0590*/ 	.short	0x0100
        /*0592*/ 	.byte	0x04
	.zero		1


	//   ....[74]....
        /*0594*/ 	.word	0x00001010
        /*0598*/ 	.word	0x000000ff
        /*059c*/ 	.word	0x00000248
        /*05a0*/ 	.short	0x0100
        /*05a2*/ 	.byte	0x04
	.zero		1


	//   ....[75]....
        /*05a4*/ 	.word	0x00001020
        /*05a8*/ 	.word	0x000000ff
        /*05ac*/ 	.word	0x00000258
        /*05b0*/ 	.short	0x0100
        /*05b2*/ 	.byte	0x04
	.zero		1


	//   ....[76]....
        /*05b4*/ 	.word	0x00001b80
        /*05b8*/ 	.word	0x00000000
        /*05bc*/ 	.word	0x00000250
        /*05c0*/ 	.short	0x010a
        /*05c2*/ 	.byte	0xff
	.zero		1


	//   ....[77]....
        /*05c4*/ 	.word	0x00001bb0
        /*05c8*/ 	.word	0x00000000
        /*05cc*/ 	.word	0x00000240
        /*05d0*/ 	.short	0x0101
        /*05d2*/ 	.byte	0xff
	.zero		1


	//   ....[78]....
        /*05d4*/ 	.word	0x00001c80
        /*05d8*/ 	.word	0x000000ff
        /*05dc*/ 	.word	0x000000d0
        /*05e0*/ 	.short	0x010a
        /*05e2*/ 	.byte	0x04
	.zero		1


	//   ....[79]....
        /*05e4*/ 	.word	0x00001d00
        /*05e8*/ 	.word	0x000000ff
        /*05ec*/ 	.word	0x000000d0
        /*05f0*/ 	.short	0x010a
        /*05f2*/ 	.byte	0x21
	.zero		1


	//   ....[80]....
        /*05f4*/ 	.word	0x00001ea0
        /*05f8*/ 	.word	0x000000ff
        /*05fc*/ 	.word	0x000000d0
        /*0600*/ 	.short	0x010a
        /*0602*/ 	.byte	0x08
	.zero		1


	//   ....[81]....
        /*0604*/ 	.word	0x00001fb0
        /*0608*/ 	.word	0x000000ff
        /*060c*/ 	.word	0x000001d8
        /*0610*/ 	.short	0x0101
        /*0612*/ 	.byte	0x06
	.zero		1


	//   ....[82]....
        /*0614*/ 	.word	0x00001fd0
        /*0618*/ 	.word	0x000000ff
        /*061c*/ 	.word	0x000000d0
        /*0620*/ 	.short	0x010a
        /*0622*/ 	.byte	0x04
	.zero		1


	//   ....[83]....
        /*0624*/ 	.word	0x00002050
        /*0628*/ 	.word	0x000000ff
        /*062c*/ 	.word	0x000000d0
        /*0630*/ 	.short	0x010a
        /*0632*/ 	.byte	0x11
	.zero		1


	//   ....[84]....
        /*0634*/ 	.word	0x000021f0
        /*0638*/ 	.word	0x000000ff
        /*063c*/ 	.word	0x000000d0
        /*0640*/ 	.short	0x010a
        /*0642*/ 	.byte	0x07
	.zero		1


	//   ....[85]....
        /*0644*/ 	.word	0x00002330
        /*0648*/ 	.word	0x00000003
        /*064c*/ 	.word	0x000001e0
        /*0650*/ 	.short	0x010a
        /*0652*/ 	.byte	0xff
	.zero		1


	//   ....[86]....
        /*0654*/ 	.word	0x00002480
        /*0658*/ 	.word	0x00000000
        /*065c*/ 	.word	0x00000000
        /*0660*/ 	.short	0x0101
        /*0662*/ 	.byte	0xff
	.zero		1


	//   ....[87]....
        /*0664*/ 	.word	0x00002a40
        /*0668*/ 	.word	0x000000ff
        /*066c*/ 	.word	0x00000000
        /*0670*/ 	.short	0x010a
        /*0672*/ 	.byte	0x04
	.zero		1


	//   ....[88]....
        /*0674*/ 	.word	0x00002ad0
        /*0678*/ 	.word	0x000000ff
        /*067c*/ 	.word	0x00000000
        /*0680*/ 	.short	0x010a
        /*0682*/ 	.byte	0x05
	.zero		1


	//   ....[89]....
        /*0684*/ 	.word	0x00002b60
        /*0688*/ 	.word	0x000000ff
        /*068c*/ 	.word	0x00000000
        /*0690*/ 	.short	0x010a
        /*0692*/ 	.byte	0x05
	.zero		1


	//   ....[90]....
        /*0694*/ 	.word	0x00002bf0
        /*0698*/ 	.word	0x000000ff
        /*069c*/ 	.word	0x00000000
        /*06a0*/ 	.short	0x010a
        /*06a2*/ 	.byte	0x05
	.zero		1


	//   ....[91]....
        /*06a4*/ 	.word	0x00002c80
        /*06a8*/ 	.word	0x000000ff
        /*06ac*/ 	.word	0x00000000
        /*06b0*/ 	.short	0x010a
        /*06b2*/ 	.byte	0x05
	.zero		1


	//   ....[92]....
        /*06b4*/ 	.word	0x00002d10
        /*06b8*/ 	.word	0x000000ff
        /*06bc*/ 	.word	0x00000000
        /*06c0*/ 	.short	0x010a
        /*06c2*/ 	.byte	0x05
	.zero		1


	//   ....[93]....
        /*06c4*/ 	.word	0x00002da0
        /*06c8*/ 	.word	0x000000ff
        /*06cc*/ 	.word	0x00000000
        /*06d0*/ 	.short	0x010a
        /*06d2*/ 	.byte	0x05
	.zero		1


	//   ....[94]....
        /*06d4*/ 	.word	0x00002e30
        /*06d8*/ 	.word	0x000000ff
        /*06dc*/ 	.word	0x00000000
        /*06e0*/ 	.short	0x010a
        /*06e2*/ 	.byte	0x05
	.zero		1


	//   ....[95]....
        /*06e4*/ 	.word	0x00002ec0
        /*06e8*/ 	.word	0x000000ff
        /*06ec*/ 	.word	0x00000000
        /*06f0*/ 	.short	0x010a
        /*06f2*/ 	.byte	0x05
	.zero		1


	//   ....[96]....
        /*06f4*/ 	.word	0x00002f50
        /*06f8*/ 	.word	0x000000ff
        /*06fc*/ 	.word	0x00000000
        /*0700*/ 	.short	0x010a
        /*0702*/ 	.byte	0x05
	.zero		1


	//   ....[97]....
        /*0704*/ 	.word	0x00002fe0
        /*0708*/ 	.word	0x000000ff
        /*070c*/ 	.word	0x00000000
        /*0710*/ 	.short	0x010a
        /*0712*/ 	.byte	0x05
	.zero		1


	//   ....[98]....
        /*0714*/ 	.word	0x00003070
        /*0718*/ 	.word	0x000000ff
        /*071c*/ 	.word	0x00000000
        /*0720*/ 	.short	0x010a
        /*0722*/ 	.byte	0x05
	.zero		1


	//   ....[99]....
        /*0724*/ 	.word	0x00003100
        /*0728*/ 	.word	0x000000ff
        /*072c*/ 	.word	0x00000000
        /*0730*/ 	.short	0x010a
        /*0732*/ 	.byte	0x05
	.zero		1


	//   ....[100]....
        /*0734*/ 	.word	0x00003190
        /*0738*/ 	.word	0x000000ff
        /*073c*/ 	.word	0x00000000
        /*0740*/ 	.short	0x010a
        /*0742*/ 	.byte	0x05
	.zero		1


	//   ....[101]....
        /*0744*/ 	.word	0x00003220
        /*0748*/ 	.word	0x000000ff
        /*074c*/ 	.word	0x00000000
        /*0750*/ 	.short	0x010a
        /*0752*/ 	.byte	0x05
	.zero		1


	//   ....[102]....
        /*0754*/ 	.word	0x000032b0
        /*0758*/ 	.word	0x000000ff
        /*075c*/ 	.word	0x00000000
        /*0760*/ 	.short	0x010a
        /*0762*/ 	.byte	0x05
	.zero		1


	//   ....[103]....
        /*0764*/ 	.word	0x00003340
        /*0768*/ 	.word	0x000000ff
        /*076c*/ 	.word	0x00000000
        /*0770*/ 	.short	0x010a
        /*0772*/ 	.byte	0x05
	.zero		1


	//   ....[104]....
        /*0774*/ 	.word	0x000033d0
        /*0778*/ 	.word	0x000000ff
        /*077c*/ 	.word	0x00000000
        /*0780*/ 	.short	0x010a
        /*0782*/ 	.byte	0x05
	.zero		1


	//   ....[105]....
        /*0784*/ 	.word	0x00003460
        /*0788*/ 	.word	0x000000ff
        /*078c*/ 	.word	0x00000000
        /*0790*/ 	.short	0x010a
        /*0792*/ 	.byte	0x05
	.zero		1


	//   ....[106]....
        /*0794*/ 	.word	0x000034f0
        /*0798*/ 	.word	0x000000ff
        /*079c*/ 	.word	0x00000000
        /*07a0*/ 	.short	0x010a
        /*07a2*/ 	.byte	0x05
	.zero		1


	//   ....[107]....
        /*07a4*/ 	.word	0x00003580
        /*07a8*/ 	.word	0x000000ff
        /*07ac*/ 	.word	0x00000000
        /*07b0*/ 	.short	0x010a
        /*07b2*/ 	.byte	0x05
	.zero		1


	//   ....[108]....
        /*07b4*/ 	.word	0x00003610
        /*07b8*/ 	.word	0x000000ff
        /*07bc*/ 	.word	0x00000000
        /*07c0*/ 	.short	0x010a
        /*07c2*/ 	.byte	0x05
	.zero		1


	//   ....[109]....
        /*07c4*/ 	.word	0x000036a0
        /*07c8*/ 	.word	0x000000ff
        /*07cc*/ 	.word	0x00000000
        /*07d0*/ 	.short	0x010a
        /*07d2*/ 	.byte	0x05
	.zero		1


	//   ....[110]....
        /*07d4*/ 	.word	0x00003730
        /*07d8*/ 	.word	0x000000ff
        /*07dc*/ 	.word	0x00000000
        /*07e0*/ 	.short	0x010a
        /*07e2*/ 	.byte	0x05
	.zero		1


	//   ....[111]....
        /*07e4*/ 	.word	0x000037c0
        /*07e8*/ 	.word	0x000000ff
        /*07ec*/ 	.word	0x00000000
        /*07f0*/ 	.short	0x010a
        /*07f2*/ 	.byte	0x05
	.zero		1


	//   ....[112]....
        /*07f4*/ 	.word	0x00003860
        /*07f8*/ 	.word	0x00000000
        /*07fc*/ 	.word	0x00000000
        /*0800*/ 	.short	0x010a
        /*0802*/ 	.byte	0xff
	.zero		1


	//   ....[113]....
        /*0804*/ 	.word	0x00003980
        /*0808*/ 	.word	0x00000002
        /*080c*/ 	.word	0x00000240
        /*0810*/ 	.short	0x010a
        /*0812*/ 	.byte	0xff
	.zero		1


	//   ....[114]....
        /*0814*/ 	.word	0x000039f0
        /*0818*/ 	.word	0x00000002
        /*081c*/ 	.word	0x00000000
        /*0820*/ 	.short	0x0101
        /*0822*/ 	.byte	0xff
	.zero		1


	//   ....[115]....
        /*0824*/ 	.word	0x00003a10
        /*0828*/ 	.word	0x000000ff
        /*082c*/ 	.word	0x000001f0
        /*0830*/ 	.short	0x010a
        /*0832*/ 	.byte	0x04
	.zero		1


	//   ....[116]....
        /*0834*/ 	.word	0x00003b30
        /*0838*/ 	.word	0x00000002
        /*083c*/ 	.word	0x000001e0
        /*0840*/ 	.short	0x010a
        /*0842*/ 	.byte	0xff
	.zero		1


	//   ....[117]....
        /*0844*/ 	.word	0x00003c30
        /*0848*/ 	.word	0x00000002
        /*084c*/ 	.word	0x00000000
        /*0850*/ 	.short	0x0101
        /*0852*/ 	.byte	0xff
	.zero		1


	//   ....[118]....
        /*0854*/ 	.word	0x00003cc0
        /*0858*/ 	.word	0x000000ff
        /*085c*/ 	.word	0x000001f0
        /*0860*/ 	.short	0x0106
        /*0862*/ 	.byte	0x04
	.zero		1


	//   ....[119]....
        /*0864*/ 	.word	0x00003ce0
        /*0868*/ 	.word	0x000000ff
        /*086c*/ 	.word	0x000001f0
        /*0870*/ 	.short	0x010a
        /*0872*/ 	.byte	0x04
	.zero		1


	//   ....[120]....
        /*0874*/ 	.word	0x00003d70
        /*0878*/ 	.word	0x000000ff
        /*087c*/ 	.word	0x000001f0
        /*0880*/ 	.short	0x0106
        /*0882*/ 	.byte	0x07
	.zero		1


	//   ....[121]....
        /*0884*/ 	.word	0x00003db0
        /*0888*/ 	.word	0x00000000
        /*088c*/ 	.word	0x000001f0
        /*0890*/ 	.short	0x010a
        /*0892*/ 	.byte	0xff
	.zero		1


	//   ....[122]....
        /*0894*/ 	.word	0x000042c0
        /*0898*/ 	.word	0x00000000
        /*089c*/ 	.word	0x000001e0
        /*08a0*/ 	.short	0x010a
        /*08a2*/ 	.byte	0xff
	.zero		1


	//   ....[123]....
        /*08a4*/ 	.word	0x000043c0
        /*08a8*/ 	.word	0x00000003
        /*08ac*/ 	.word	0x00000000
        /*08b0*/ 	.short	0x0101
        /*08b2*/ 	.byte	0xff
	.zero		1


	//   ....[124]....
        /*08b4*/ 	.word	0x000043d0
        /*08b8*/ 	.word	0x000000ff
        /*08bc*/ 	.word	0x00000000
        /*08c0*/ 	.short	0x010a
        /*08c2*/ 	.byte	0x04
	.zero		1


	//   ....[125]....
        /*08c4*/ 	.word	0x00004450
        /*08c8*/ 	.word	0x000000ff
        /*08cc*/ 	.word	0x00000220
        /*08d0*/ 	.short	0x010a
        /*08d2*/ 	.byte	0x17
	.zero		1


	//   ....[126]....
        /*08d4*/ 	.word	0x00004530
        /*08d8*/ 	.word	0x000000ff
        /*08dc*/ 	.word	0x00000000
        /*08e0*/ 	.short	0x010a
        /*08e2*/ 	.byte	0x05
	.zero		1


	//   ....[127]....
        /*08e4*/ 	.word	0x00004670
        /*08e8*/ 	.word	0x000000ff
        /*08ec*/ 	.word	0x00000000
        /*08f0*/ 	.short	0x010a
        /*08f2*/ 	.byte	0x04
	.zero		1


	//   ....[128]....
        /*08f4*/ 	.word	0x00004860
        /*08f8*/ 	.word	0x000000ff
        /*08fc*/ 	.word	0x00000000
        /*0900*/ 	.short	0x010a
        /*0902*/ 	.byte	0x04
	.zero		1


	//   ....[129]....
        /*0904*/ 	.word	0x000048f0
        /*0908*/ 	.word	0x000000ff
        /*090c*/ 	.word	0x00000000
        /*0910*/ 	.short	0x010a
        /*0912*/ 	.byte	0x05
	.zero		1


	//   ....[130]....
        /*0914*/ 	.word	0x00004980
        /*0918*/ 	.word	0x000000ff
        /*091c*/ 	.word	0x00000000
        /*0920*/ 	.short	0x010a
        /*0922*/ 	.byte	0x05
	.zero		1


	//   ....[131]....
        /*0924*/ 	.word	0x00004a10
        /*0928*/ 	.word	0x000000ff
        /*092c*/ 	.word	0x00000000
        /*0930*/ 	.short	0x010a
        /*0932*/ 	.byte	0x04
	.zero		1


	//   ....[132]....
        /*0934*/ 	.word	0x00004ea0
        /*0938*/ 	.word	0x0000000c
        /*093c*/ 	.word	0x000001e0
        /*0940*/ 	.short	0x010a
        /*0942*/ 	.byte	0xff
	.zero		1


	//   ....[133]....
        /*0944*/ 	.word	0x00005010
        /*0948*/ 	.word	0x00000000
        /*094c*/ 	.word	0x00000000
        /*0950*/ 	.short	0x0101
        /*0952*/ 	.byte	0xff
	.zero		1


	//   ....[134]....
        /*0954*/ 	.word	0x00005490
        /*0958*/ 	.word	0x000000ff
        /*095c*/ 	.word	0x000001d8
        /*0960*/ 	.short	0x010a
        /*0962*/ 	.byte	0x18
	.zero		1


	//   ....[135]....
        /*0964*/ 	.word	0x00005650
        /*0968*/ 	.word	0x000000ff
        /*096c*/ 	.word	0x000001b8
        /*0970*/ 	.short	0x010a
        /*0972*/ 	.byte	0x04
	.zero		1


	//   ....[136]....
        /*0974*/ 	.word	0x00005820
        /*0978*/ 	.word	0x000000ff
        /*097c*/ 	.word	0x000001a0
        /*0980*/ 	.short	0x010b
        /*0982*/ 	.byte	0x04
	.zero		1


	//   ....[137]....
        /*0984*/ 	.word	0x00005830
        /*0988*/ 	.word	0x000000ff
        /*098c*/ 	.word	0x00000000
        /*0990*/ 	.short	0x0101
        /*0992*/ 	.byte	0x14
	.zero		1


	//   ....[138]....
        /*0994*/ 	.word	0x00005840
        /*0998*/ 	.word	0x000000ff
        /*099c*/ 	.word	0x000001b8
        /*09a0*/ 	.short	0x010a
        /*09a2*/ 	.byte	0x05
	.zero		1


	//   ....[139]....
        /*09a4*/ 	.word	0x00005a30
        /*09a8*/ 	.word	0x000000ff
        /*09ac*/ 	.word	0x000001a0
        /*09b0*/ 	.short	0x010b
        /*09b2*/ 	.byte	0x05
	.zero		1


	//   ....[140]....
        /*09b4*/ 	.word	0x00005a40
        /*09b8*/ 	.word	0x000000ff
        /*09bc*/ 	.word	0x00000000
        /*09c0*/ 	.short	0x0101
        /*09c2*/ 	.byte	0x04
	.zero		1


	//   ....[141]....
        /*09c4*/ 	.word	0x00005ae0
        /*09c8*/ 	.word	0x000000ff
        /*09cc*/ 	.word	0x00000000
        /*09d0*/ 	.short	0x010a
        /*09d2*/ 	.byte	0x04
	.zero		1


	//   ....[142]....
        /*09d4*/ 	.word	0x00005b70
        /*09d8*/ 	.word	0x000000ff
        /*09dc*/ 	.word	0x00000000
        /*09e0*/ 	.short	0x010a
        /*09e2*/ 	.byte	0x05
	.zero		1


	//   ....[143]....
        /*09e4*/ 	.word	0x00005c10
        /*09e8*/ 	.word	0x00000000
        /*09ec*/ 	.word	0x00000000
        /*09f0*/ 	.short	0x010a
        /*09f2*/ 	.byte	0xff
	.zero		1


	//   ....[144]....
        /*09f4*/ 	.word	0x00005f70
        /*09f8*/ 	.word	0x00000000
        /*09fc*/ 	.word	0x000001e0
        /*0a00*/ 	.short	0x010a
        /*0a02*/ 	.byte	0xff
	.zero		1


	//   ....[145]....
        /*0a04*/ 	.word	0x00006040
        /*0a08*/ 	.word	0x00000000
        /*0a0c*/ 	.word	0x00000000
        /*0a10*/ 	.short	0x0101
        /*0a12*/ 	.byte	0xff
	.zero		1


	//   ....[146]....
        /*0a14*/ 	.word	0x00006c50
        /*0a18*/ 	.word	0x00000002
        /*0a1c*/ 	.word	0x000001a0
        /*0a20*/ 	.short	0x010a
        /*0a22*/ 	.byte	0xff
	.zero		1


	//   ....[147]....
        /*0a24*/ 	.word	0x00006c90
        /*0a28*/ 	.word	0x0000001b
        /*0a2c*/ 	.word	0x00000200
        /*0a30*/ 	.short	0x010a
        /*0a32*/ 	.byte	0xff
	.zero		1


	//   ....[148]....
        /*0a34*/ 	.word	0x00006d80
        /*0a38*/ 	.word	0x00000002
        /*0a3c*/ 	.word	0x000001a0
        /*0a40*/ 	.short	0x010a
        /*0a42*/ 	.byte	0xff
	.zero		1


	//   ....[149]....
        /*0a44*/ 	.word	0x00006f10
        /*0a48*/ 	.word	0x0000001b
        /*0a4c*/ 	.word	0x00000200
        /*0a50*/ 	.short	0x010a
        /*0a52*/ 	.byte	0xff
	.zero		1


	//   ....[150]....
        /*0a54*/ 	.word	0x000076e0
        /*0a58*/ 	.word	0x00000000
        /*0a5c*/ 	.word	0x00000000
        /*0a60*/ 	.short	0x0101
        /*0a62*/ 	.byte	0xff
	.zero		1


	//   ....[151]....
        /*0a64*/ 	.word	0x000076f0
        /*0a68*/ 	.word	0x00000002
        /*0a6c*/ 	.word	0x000001a0
        /*0a70*/ 	.short	0x010a
        /*0a72*/ 	.byte	0xff
	.zero		1


	//   ....[152]....
        /*0a74*/ 	.word	0x000077b0
        /*0a78*/ 	.word	0x00000002
        /*0a7c*/ 	.word	0x000001a0
        /*0a80*/ 	.short	0x010a
        /*0a82*/ 	.byte	0xff
	.zero		1


	//   ....[153]....
        /*0a84*/ 	.word	0x00007b60
        /*0a88*/ 	.word	0x000000ff
        /*0a8c*/ 	.word	0x00000000
        /*0a90*/ 	.short	0x0101
        /*0a92*/ 	.byte	0x04
	.zero		1


	//   ....[154]....
        /*0a94*/ 	.word	0x000080b0
        /*0a98*/ 	.word	0x00000000
        /*0a9c*/ 	.word	0x00000000
        /*0aa0*/ 	.short	0x0101
        /*0aa2*/ 	.byte	0xff
	.zero		1


	//   ....[155]....
        /*0aa4*/ 	.word	0x00008360
        /*0aa8*/ 	.word	0x000000ff
        /*0aac*/ 	.word	0x00000000
        /*0ab0*/ 	.short	0x0101
        /*0ab2*/ 	.byte	0x04
	.zero		1


	//   ....[156]....
        /*0ab4*/ 	.word	0x00008380
        /*0ab8*/ 	.word	0x00000000
        /*0abc*/ 	.word	0x00000250
        /*0ac0*/ 	.short	0x010a
        /*0ac2*/ 	.byte	0xff
	.zero		1


	//   ....[157]....
        /*0ac4*/ 	.word	0x000083e0
        /*0ac8*/ 	.word	0x00000000
        /*0acc*/ 	.word	0x000000d0
        /*0ad0*/ 	.short	0x010a
        /*0ad2*/ 	.byte	0xff
	.zero		1


	//   ....[158]....
        /*0ad4*/ 	.word	0x00008440
        /*0ad8*/ 	.word	0x00000000
        /*0adc*/ 	.word	0x000000d0
        /*0ae0*/ 	.short	0x010a
        /*0ae2*/ 	.byte	0xff
	.zero		1


	//   ....[159]....
        /*0ae4*/ 	.word	0x00008490
        /*0ae8*/ 	.word	0x00000003
        /*0aec*/ 	.word	0x000001e0
        /*0af0*/ 	.short	0x010a
        /*0af2*/ 	.byte	0xff
	.zero		1


	//   ....[160]....
        /*0af4*/ 	.word	0x000084f0
        /*0af8*/ 	.word	0x00000000
        /*0afc*/ 	.word	0x00000000
        /*0b00*/ 	.short	0x010a
        /*0b02*/ 	.byte	0xff
	.zero		1


	//   ....[161]....
        /*0b04*/ 	.word	0x00008550
        /*0b08*/ 	.word	0x00000000
        /*0b0c*/ 	.word	0x00000000
        /*0b10*/ 	.short	0x010a
        /*0b12*/ 	.byte	0xff
	.zero		1


	//   ....[162]....
        /*0b14*/ 	.word	0x000085b0
        /*0b18*/ 	.word	0x00000000
        /*0b1c*/ 	.word	0x00000000
        /*0b20*/ 	.short	0x010a
        /*0b22*/ 	.byte	0xff
	.zero		1


	//   ....[163]....
        /*0b24*/ 	.word	0x00008610
        /*0b28*/ 	.word	0x00000000
        /*0b2c*/ 	.word	0x00000000
        /*0b30*/ 	.short	0x010a
        /*0b32*/ 	.byte	0xff
	.zero		1


	//   ....[164]....
        /*0b34*/ 	.word	0x00008670
        /*0b38*/ 	.word	0x00000000
        /*0b3c*/ 	.word	0x00000000
        /*0b40*/ 	.short	0x010a
        /*0b42*/ 	.byte	0xff
	.zero		1


	//   ....[165]....
        /*0b44*/ 	.word	0x000086d0
        /*0b48*/ 	.word	0x00000000
        /*0b4c*/ 	.word	0x00000000
        /*0b50*/ 	.short	0x010a
        /*0b52*/ 	.byte	0xff
	.zero		1


	//   ....[166]....
        /*0b54*/ 	.word	0x00008730
        /*0b58*/ 	.word	0x00000000
        /*0b5c*/ 	.word	0x00000000
        /*0b60*/ 	.short	0x010a
        /*0b62*/ 	.byte	0xff
	.zero		1


	//   ....[167]....
        /*0b64*/ 	.word	0x00008790
        /*0b68*/ 	.word	0x00000000
        /*0b6c*/ 	.word	0x00000000
        /*0b70*/ 	.short	0x010a
        /*0b72*/ 	.byte	0xff
	.zero		1


	//   ....[168]....
        /*0b74*/ 	.word	0x000087f0
        /*0b78*/ 	.word	0x00000000
        /*0b7c*/ 	.word	0x00000000
        /*0b80*/ 	.short	0x010a
        /*0b82*/ 	.byte	0xff
	.zero		1


	//   ....[169]....
        /*0b84*/ 	.word	0x00008850
        /*0b88*/ 	.word	0x00000000
        /*0b8c*/ 	.word	0x00000000
        /*0b90*/ 	.short	0x010a
        /*0b92*/ 	.byte	0xff
	.zero		1


	//   ....[170]....
        /*0b94*/ 	.word	0x000088b0
        /*0b98*/ 	.word	0x00000000
        /*0b9c*/ 	.word	0x00000000
        /*0ba0*/ 	.short	0x010a
        /*0ba2*/ 	.byte	0xff
	.zero		1


	//   ....[171]....
        /*0ba4*/ 	.word	0x00008910
        /*0ba8*/ 	.word	0x00000000
        /*0bac*/ 	.word	0x00000000
        /*0bb0*/ 	.short	0x010a
        /*0bb2*/ 	.byte	0xff
	.zero		1


	//   ....[172]....
        /*0bb4*/ 	.word	0x00008970
        /*0bb8*/ 	.word	0x00000000
        /*0bbc*/ 	.word	0x00000000
        /*0bc0*/ 	.short	0x010a
        /*0bc2*/ 	.byte	0xff
	.zero		1


	//   ....[173]....
        /*0bc4*/ 	.word	0x000089d0
        /*0bc8*/ 	.word	0x00000000
        /*0bcc*/ 	.word	0x00000000
        /*0bd0*/ 	.short	0x010a
        /*0bd2*/ 	.byte	0xff
	.zero		1


	//   ....[174]....
        /*0bd4*/ 	.word	0x00008a30
        /*0bd8*/ 	.word	0x00000000
        /*0bdc*/ 	.word	0x00000000
        /*0be0*/ 	.short	0x010a
        /*0be2*/ 	.byte	0xff
	.zero		1


	//   ....[175]....
        /*0be4*/ 	.word	0x00008a90
        /*0be8*/ 	.word	0x00000000
        /*0bec*/ 	.word	0x00000000
        /*0bf0*/ 	.short	0x010a
        /*0bf2*/ 	.byte	0xff
	.zero		1


	//   ....[176]....
        /*0bf4*/ 	.word	0x00008af0
        /*0bf8*/ 	.word	0x00000000
        /*0bfc*/ 	.word	0x00000000
        /*0c00*/ 	.short	0x010a
        /*0c02*/ 	.byte	0xff
	.zero		1


	//   ....[177]....
        /*0c04*/ 	.word	0x00008b50
        /*0c08*/ 	.word	0x00000000
        /*0c0c*/ 	.word	0x00000000
        /*0c10*/ 	.short	0x010a
        /*0c12*/ 	.byte	0xff
	.zero		1


	//   ....[178]....
        /*0c14*/ 	.word	0x00008bb0
        /*0c18*/ 	.word	0x00000000
        /*0c1c*/ 	.word	0x00000000
        /*0c20*/ 	.short	0x010a
        /*0c22*/ 	.byte	0xff
	.zero		1


	//   ....[179]....
        /*0c24*/ 	.word	0x00008c10
        /*0c28*/ 	.word	0x00000000
        /*0c2c*/ 	.word	0x00000000
        /*0c30*/ 	.short	0x010a
        /*0c32*/ 	.byte	0xff
	.zero		1


	//   ....[180]....
        /*0c34*/ 	.word	0x00008c70
        /*0c38*/ 	.word	0x00000000
        /*0c3c*/ 	.word	0x00000000
        /*0c40*/ 	.short	0x010a
        /*0c42*/ 	.byte	0xff
	.zero		1


	//   ....[181]....
        /*0c44*/ 	.word	0x00008cd0
        /*0c48*/ 	.word	0x00000000
        /*0c4c*/ 	.word	0x00000000
        /*0c50*/ 	.short	0x010a
        /*0c52*/ 	.byte	0xff
	.zero		1


	//   ....[182]....
        /*0c54*/ 	.word	0x00008d30
        /*0c58*/ 	.word	0x00000000
        /*0c5c*/ 	.word	0x00000000
        /*0c60*/ 	.short	0x010a
        /*0c62*/ 	.byte	0xff
	.zero		1


	//   ....[183]....
        /*0c64*/ 	.word	0x00008d90
        /*0c68*/ 	.word	0x00000000
        /*0c6c*/ 	.word	0x00000000
        /*0c70*/ 	.short	0x010a
        /*0c72*/ 	.byte	0xff
	.zero		1


	//   ....[184]....
        /*0c74*/ 	.word	0x00008df0
        /*0c78*/ 	.word	0x00000000
        /*0c7c*/ 	.word	0x00000000
        /*0c80*/ 	.short	0x010a
        /*0c82*/ 	.byte	0xff
	.zero		1


	//   ....[185]....
        /*0c84*/ 	.word	0x00008e40
        /*0c88*/ 	.word	0x00000002
        /*0c8c*/ 	.word	0x00000240
        /*0c90*/ 	.short	0x010a
        /*0c92*/ 	.byte	0xff
	.zero		1


	//   ....[186]....
        /*0c94*/ 	.word	0x00008ea0
        /*0c98*/ 	.word	0x00000002
        /*0c9c*/ 	.word	0x000001f0
        /*0ca0*/ 	.short	0x010a
        /*0ca2*/ 	.byte	0xff
	.zero		1


	//   ....[187]....
        /*0ca4*/ 	.word	0x00008ef0
        /*0ca8*/ 	.word	0x00000002
        /*0cac*/ 	.word	0x000001e0
        /*0cb0*/ 	.short	0x010a
        /*0cb2*/ 	.byte	0xff
	.zero		1


	//   ....[188]....
        /*0cb4*/ 	.word	0x00008f50
        /*0cb8*/ 	.word	0x00000000
        /*0cbc*/ 	.word	0x000001f0
        /*0cc0*/ 	.short	0x010a
        /*0cc2*/ 	.byte	0xff
	.zero		1


	//   ....[189]....
        /*0cc4*/ 	.word	0x00008fa0
        /*0cc8*/ 	.word	0x00000000
        /*0ccc*/ 	.word	0x000001e0
        /*0cd0*/ 	.short	0x010a
        /*0cd2*/ 	.byte	0xff
	.zero		1


	//   ....[190]....
        /*0cd4*/ 	.word	0x00009000
        /*0cd8*/ 	.word	0x00000002
        /*0cdc*/ 	.word	0x00000220
        /*0ce0*/ 	.short	0x010a
        /*0ce2*/ 	.byte	0xff
	.zero		1


	//   ....[191]....
        /*0ce4*/ 	.word	0x00009060
        /*0ce8*/ 	.word	0x00000000
        /*0cec*/ 	.word	0x00000000
        /*0cf0*/ 	.short	0x010a
        /*0cf2*/ 	.byte	0xff
	.zero		1


	//   ....[192]....
        /*0cf4*/ 	.word	0x000090c0
        /*0cf8*/ 	.word	0x00000000
        /*0cfc*/ 	.word	0x00000000
        /*0d00*/ 	.short	0x010a
        /*0d02*/ 	.byte	0xff
	.zero		1


	//   ....[193]....
        /*0d04*/ 	.word	0x00009120
        /*0d08*/ 	.word	0x00000000
        /*0d0c*/ 	.word	0x00000000
        /*0d10*/ 	.short	0x010a
        /*0d12*/ 	.byte	0xff
	.zero		1


	//   ....[194]....
        /*0d14*/ 	.word	0x00009180
        /*0d18*/ 	.word	0x00000000
        /*0d1c*/ 	.word	0x00000000
        /*0d20*/ 	.short	0x010a
        /*0d22*/ 	.byte	0xff
	.zero		1


	//   ....[195]....
        /*0d24*/ 	.word	0x000091e0
        /*0d28*/ 	.word	0x00000000
        /*0d2c*/ 	.word	0x00000000
        /*0d30*/ 	.short	0x010a
        /*0d32*/ 	.byte	0xff
	.zero		1


	//   ....[196]....
        /*0d34*/ 	.word	0x00009230
        /*0d38*/ 	.word	0x0000000c
        /*0d3c*/ 	.word	0x000001e0
        /*0d40*/ 	.short	0x010a
        /*0d42*/ 	.byte	0xff
	.zero		1


	//   ....[197]....
        /*0d44*/ 	.word	0x00009290
        /*0d48*/ 	.word	0x00000000
        /*0d4c*/ 	.word	0x000001d8
        /*0d50*/ 	.short	0x010a
        /*0d52*/ 	.byte	0xff
	.zero		1


	//   ....[198]....
        /*0d54*/ 	.word	0x000092f0
        /*0d58*/ 	.word	0x00000000
        /*0d5c*/ 	.word	0x000001b8
        /*0d60*/ 	.short	0x010a
        /*0d62*/ 	.byte	0xff
	.zero		1


	//   ....[199]....
        /*0d64*/ 	.word	0x00009350
        /*0d68*/ 	.word	0x00000006
        /*0d6c*/ 	.word	0x000001b8
        /*0d70*/ 	.short	0x010a
        /*0d72*/ 	.byte	0xff
	.zero		1


	//   ....[200]....
        /*0d74*/ 	.word	0x000093b0
        /*0d78*/ 	.word	0x00000000
        /*0d7c*/ 	.word	0x00000000
        /*0d80*/ 	.short	0x010a
        /*0d82*/ 	.byte	0xff
	.zero		1


	//   ....[201]....
        /*0d84*/ 	.word	0x00009410
        /*0d88*/ 	.word	0x00000000
        /*0d8c*/ 	.word	0x00000000
        /*0d90*/ 	.short	0x010a
        /*0d92*/ 	.byte	0xff
	.zero		1


	//   ....[202]....
        /*0d94*/ 	.word	0x00009460
        /*0d98*/ 	.word	0x00000000
        /*0d9c*/ 	.word	0x000001e0
        /*0da0*/ 	.short	0x010a
        /*0da2*/ 	.byte	0xff
	.zero		1


	//   ....[203]....
        /*0da4*/ 	.word	0x000094b0
        /*0da8*/ 	.word	0x00000002
        /*0dac*/ 	.word	0x000001a0
        /*0db0*/ 	.short	0x010a
        /*0db2*/ 	.byte	0xff
	.zero		1


	//   ....[204]....
        /*0db4*/ 	.word	0x00009500
        /*0db8*/ 	.word	0x0000001b
        /*0dbc*/ 	.word	0x00000200
        /*0dc0*/ 	.short	0x010a
        /*0dc2*/ 	.byte	0xff
	.zero		1


	//   ....[205]....
        /*0dc4*/ 	.word	0x00009550
        /*0dc8*/ 	.word	0x00000002
        /*0dcc*/ 	.word	0x000001a0
        /*0dd0*/ 	.short	0x010a
        /*0dd2*/ 	.byte	0xff
	.zero		1


	//----- nvinfo : EIATTR_NUM_MBARRIERS
	.align		4
.L_47:
        /*0dd4*/ 	.byte	0x03, 0x38
        /*0dd6*/ 	.short	0x004c


	//----- nvinfo : EIATTR_EXIT_INSTR_OFFSETS
	.align		4
        /*0dd8*/ 	.byte	0x04, 0x1c
        /*0dda*/ 	.short	(.L_49 - .L_48)


	//   ....[0]....
.L_48:
        /*0ddc*/ 	.word	0x00003890


	//   ....[1]....
        /*0de0*/ 	.word	0x00003d80


	//   ....[2]....
        /*0de4*/ 	.word	0x00003de0


	//   ....[3]....
        /*0de8*/ 	.word	0x00004c70


	//   ....[4]....
        /*0dec*/ 	.word	0x00005c40


	//   ....[5]....
        /*0df0*/ 	.word	0x00005c80


	//   ....[6]....
        /*0df4*/ 	.word	0x00008250


	//   ....[7]....
        /*0df8*/ 	.word	0x000082d0


	//   ....[8]....
        /*0dfc*/ 	.word	0x00008300


	//   ....[9]....
        /*0e00*/ 	.word	0x00008370


	//----- nvinfo : EIATTR_MAX_THREADS
	.align		4
.L_49:
        /*0e04*/ 	.byte	0x04, 0x05
        /*0e06*/ 	.short	(.L_51 - .L_50)
.L_50:
        /*0e08*/ 	.word	0x00000100
        /*0e0c*/ 	.word	0x00000001
        /*0e10*/ 	.word	0x00000001


	//----- nvinfo : EIATTR_CRS_STACK_SIZE
	.align		4
.L_51:
        /*0e14*/ 	.byte	0x04, 0x1e
        /*0e16*/ 	.short	(.L_53 - .L_52)
.L_52:
        /*0e18*/ 	.word	0x00000000


	//----- nvinfo : EIATTR_CBANK_PARAM_SIZE
	.align		4
.L_53:
        /*0e1c*/ 	.byte	0x03, 0x19
        /*0e1e*/ 	.short	0x0800


	//----- nvinfo : EIATTR_PARAM_CBANK
	.align		4
        /*0e20*/ 	.byte	0x04, 0x0a
        /*0e22*/ 	.short	(.L_55 - .L_54)
	.align		4
.L_54:
        /*0e24*/ 	.word	index@(.nv.constant0._ZN7cutlass13device_kernelINS_4gemm6kernel13GemmUniversalIN4cute5tupleIJiiiiEEENS1_10collective13CollectiveMmaINS1_35MainloopSm100TmaUmmaWarpSpecializedILi26ELi2ELi4ENS5_IJNS4_1CILi1EEENSA_ILi2EEESB_EEEEENS5_IJNSA_ILi64EEESF_NSA_ILi32EEEEEENS_6half_tENS5_IJlSB_lEEESI_SJ_NS4_8TiledMMAINS4_8MMA_AtomIJNS4_20SM100_MMA_F16BF16_SSISI_SI_fLi64ELi64ELNS4_4UMMA5MajorE0ELSO_0ELNSN_7ScaleInE0ELSP_0EEEEEENS4_6LayoutINS5_IJSB_SB_SB_EEENS5_IJNSA_ILi0EEESU_SU_EEEEENS5_IJNS4_10UnderscoreESX_SX_EEEEENS4_23SM90_TMA_LOAD_MULTICASTENS4_14ComposedLayoutINS4_7SwizzleILi2ELi4ELi3EEENS4_18smem_ptr_flag_bitsILi16EEENSS_INS5_IJNSA_ILi8EEESG_EEENS5_IJSG_SB_EEEEEEEvNS4_8identityENS4_13SM90_TMA_LOADES1A_vS1B_EENS_8epilogue10collective18CollectiveEpilogueINS1E_23Sm100TmaWarpSpecializedILi3ELi2ELi16ELb1ELb0EEEJSH_NS5_IJNSS_ISF_SB_EENSS_ISG_SB_EEEEESI_SJ_SI_SJ_NS1E_6fusion15FusionCallbacksIS1I_NS1M_17LinearCombinationISI_fSI_fLNS_15FloatRoundStyleE2EEESH_S1L_JEEENS4_5SM1004TMEM4LOAD26SM100_TMEM_LOAD_16dp256b4xES1C_S1A_NS4_17SM75_U32x4_LDSM_NENS4_14SM90_TMA_STOREES1A_NS4_17SM90_U32x4_STSM_NENS4_39AutoVectorizingCopyWithAssumedAlignmentILi128EEEEEEvvEEEEvNT_6ParamsE)
        /*0e28*/ 	.short	0x0380
        /*0e2a*/ 	.short	0x0800


	//----- nvinfo : EIATTR_SW_WAR
	.align		4
.L_55:
        /*0e2c*/ 	.byte	0x04, 0x36
        /*0e2e*/ 	.short	(.L_57 - .L_56)
.L_56:
        /*0e30*/ 	.word	0x00000008
.L_57:


//--------------------- .nv.callgraph             --------------------------
	.section	.nv.callgraph,"",@"SHT_CUDA_CALLGRAPH"
	.align	4
	.sectionentsize	8
	.align		4
        /*0000*/ 	.word	0x00000000
	.align		4
        /*0004*/ 	.word	0xffffffff
	.align		4
        /*0008*/ 	.word	index@(_ZN7cutlass13device_kernelINS_4gemm6kernel13GemmUniversalIN4cute5tupleIJiiiiEEENS1_10collective13CollectiveMmaINS1_35MainloopSm100TmaUmmaWarpSpecializedILi26ELi2ELi4ENS5_IJNS4_1CILi1EEENSA_ILi2EEESB_EEEEENS5_IJNSA_ILi64EEESF_NSA_ILi32EEEEEENS_6half_tENS5_IJlSB_lEEESI_SJ_NS4_8TiledMMAINS4_8MMA_AtomIJNS4_20SM100_MMA_F16BF16_SSISI_SI_fLi64ELi64ELNS4_4UMMA5MajorE0ELSO_0ELNSN_7ScaleInE0ELSP_0EEEEEENS4_6LayoutINS5_IJSB_SB_SB_EEENS5_IJNSA_ILi0EEESU_SU_EEEEENS5_IJNS4_10UnderscoreESX_SX_EEEEENS4_23SM90_TMA_LOAD_MULTICASTENS4_14ComposedLayoutINS4_7SwizzleILi2ELi4ELi3EEENS4_18smem_ptr_flag_bitsILi16EEENSS_INS5_IJNSA_ILi8EEESG_EEENS5_IJSG_SB_EEEEEEEvNS4_8identityENS4_13SM90_TMA_LOADES1A_vS1B_EENS_8epilogue10collective18CollectiveEpilogueINS1E_23Sm100TmaWarpSpecializedILi3ELi2ELi16ELb1ELb0EEEJSH_NS5_IJNSS_ISF_SB_EENSS_ISG_SB_EEEEESI_SJ_SI_SJ_NS1E_6fusion15FusionCallbacksIS1I_NS1M_17LinearCombinationISI_fSI_fLNS_15FloatRoundStyleE2EEESH_S1L_JEEENS4_5SM1004TMEM4LOAD26SM100_TMEM_LOAD_16dp256b4xES1C_S1A_NS4_17SM75_U32x4_LDSM_NENS4_14SM90_TMA_STOREES1A_NS4_17SM90_U32x4_STSM_NENS4_39AutoVectorizingCopyWithAssumedAlignmentILi128EEEEEEvvEEEEvNT_6ParamsE)
	.align		4
        /*000c*/ 	.word	index@(__assertfail)
	.align		4
        /*0010*/ 	.word	0x00000000
	.align		4
        /*0014*/ 	.word	0xfffffffe
	.align		4
        /*0018*/ 	.word	0x00000000
	.align		4
        /*001c*/ 	.word	0xfffffffd
	.align		4
        /*0020*/ 	.word	0x00000000
	.align		4
        /*0024*/ 	.word	0xfffffffc


//--------------------- .nv.constant4             --------------------------
	.section	.nv.constant4,"a",@progbits
	.align	8
	.align		8
.nv.constant4:
        /*0000*/ 	.dword	__assertfail
	.align		8
        /*0008*/ 	.dword	__unnamed_1
	.align		8
        /*0010*/ 	.dword	__unnamed_2
	.align		8
        /*0018*/ 	.dword	_ZN39_INTERNAL_df4745b6_4_k_cu_d1ea2090_58174cuda3std3__45__cpo5beginE
	.align		8
        /*0020*/ 	.dword	_ZN39_INTERNAL_df4745b6_4_k_cu_d1ea2090_58174cuda3std3__45__cpo3endE
	.align		8
        /*0028*/ 	.dword	_ZN39_INTERNAL_df4745b6_4_k_cu_d1ea2090_58174cuda3std3__45__cpo6cbeginE
	.align		8
        /*0030*/ 	.dword	_ZN39_INTERNAL_df4745b6_4_k_cu_d1ea2090_58174cuda3std3__45__cpo4cendE
	.align		8
        /*0038*/ 	.dword	_ZN39_INTERNAL_df4745b6_4_k_cu_d1ea2090_58174cuda3std3__441_GLOBAL__N__df4745b6_4_k_cu_d1ea2090_58176ignoreE
	.align		8
        /*0040*/ 	.dword	_ZN39_INTERNAL_df4745b6_4_k_cu_d1ea2090_58174cuda3std3__419piecewise_constructE
	.align		8
        /*0048*/ 	.dword	_ZN39_INTERNAL_df4745b6_4_k_cu_d1ea2090_58174cuda3std3__48in_placeE
	.align		8
        /*0050*/ 	.dword	_ZN39_INTERNAL_df4745b6_4_k_cu_d1ea2090_58174cuda3std6ranges3__45__cpo4swapE
	.align		8
        /*0058*/ 	.dword	_ZN39_INTERNAL_df4745b6_4_k_cu_d1ea2090_58174cuda3std6ranges3__45__cpo9iter_moveE
	.align		8
        /*0060*/ 	.dword	_ZN39_INTERNAL_df4745b6_4_k_cu_d1ea2090_58174cute7productE
	.align		8
        /*0068*/ 	.dword	_ZN39_INTERNAL_df4745b6_4_k_cu_d1ea2090_58174cute1_E
	.align		8
        /*0070*/ 	.dword	$str$25
	.align		8
        /*0078*/ 	.dword	$str$26
	.align		8
        /*0080*/ 	.dword	$str$27
	.align		8
        /*0088*/ 	.dword	$str$28


//--------------------- .text._ZN7cutlass13device_kernelINS_4gemm6kernel13GemmUniversalIN4cute5tupleIJiiiiEEENS1_10collective13CollectiveMmaINS1_35MainloopSm100TmaUmmaWarpSpecializedILi26ELi2ELi4ENS5_IJNS4_1CILi1EEENSA_ILi2EEESB_EEEEENS5_IJNSA_ILi64EEESF_NSA_ILi32EEEEEENS_6half_tENS5_IJlSB_lEEESI_SJ_NS4_8TiledMMAINS4_8MMA_AtomIJNS4_20SM100_MMA_F16BF16_SSISI_SI_fLi64ELi64ELNS4_4UMMA5MajorE0ELSO_0ELNSN_7ScaleInE0ELSP_0EEEEEENS4_6LayoutINS5_IJSB_SB_SB_EEENS5_IJNSA_ILi0EEESU_SU_EEEEENS5_IJNS4_10UnderscoreESX_SX_EEEEENS4_23SM90_TMA_LOAD_MULTICASTENS4_14ComposedLayoutINS4_7SwizzleILi2ELi4ELi3EEENS4_18smem_ptr_flag_bitsILi16EEENSS_INS5_IJNSA_ILi8EEESG_EEENS5_IJSG_SB_EEEEEEEvNS4_8identityENS4_13SM90_TMA_LOADES1A_vS1B_EENS_8epilogue10collective18CollectiveEpilogueINS1E_23Sm100TmaWarpSpecializedILi3ELi2ELi16ELb1ELb0EEEJSH_NS5_IJNSS_ISF_SB_EENSS_ISG_SB_EEEEESI_SJ_SI_SJ_NS1E_6fusion15FusionCallbacksIS1I_NS1M_17LinearCombinationISI_fSI_fLNS_15FloatRoundStyleE2EEESH_S1L_JEEENS4_5SM1004TMEM4LOAD26SM100_TMEM_LOAD_16dp256b4xES1C_S1A_NS4_17SM75_U32x4_LDSM_NENS4_14SM90_TMA_STOREES1A_NS4_17SM90_U32x4_STSM_NENS4_39AutoVectorizingCopyWithAssumedAlignmentILi128EEEEEEvvEEEEvNT_6ParamsE --------------------------
	.section	.text._ZN7cutlass13device_kernelINS_4gemm6kernel13GemmUniversalIN4cute5tupleIJiiiiEEENS1_10collective13CollectiveMmaINS1_35MainloopSm100TmaUmmaWarpSpecializedILi26ELi2ELi4ENS5_IJNS4_1CILi1EEENSA_ILi2EEESB_EEEEENS5_IJNSA_ILi64EEESF_NSA_ILi32EEEEEENS_6half_tENS5_IJlSB_lEEESI_SJ_NS4_8TiledMMAINS4_8MMA_AtomIJNS4_20SM100_MMA_F16BF16_SSISI_SI_fLi64ELi64ELNS4_4UMMA5MajorE0ELSO_0ELNSN_7ScaleInE0ELSP_0EEEEEENS4_6LayoutINS5_IJSB_SB_SB_EEENS5_IJNSA_ILi0EEESU_SU_EEEEENS5_IJNS4_10UnderscoreESX_SX_EEEEENS4_23SM90_TMA_LOAD_MULTICASTENS4_14ComposedLayoutINS4_7SwizzleILi2ELi4ELi3EEENS4_18smem_ptr_flag_bitsILi16EEENSS_INS5_IJNSA_ILi8EEESG_EEENS5_IJSG_SB_EEEEEEEvNS4_8identityENS4_13SM90_TMA_LOADES1A_vS1B_EENS_8epilogue10collective18CollectiveEpilogueINS1E_23Sm100TmaWarpSpecializedILi3ELi2ELi16ELb1ELb0EEEJSH_NS5_IJNSS_ISF_SB_EENSS_ISG_SB_EEEEESI_SJ_SI_SJ_NS1E_6fusion15FusionCallbacksIS1I_NS1M_17LinearCombinationISI_fSI_fLNS_15FloatRoundStyleE2EEESH_S1L_JEEENS4_5SM1004TMEM4LOAD26SM100_TMEM_LOAD_16dp256b4xES1C_S1A_NS4_17SM75_U32x4_LDSM_NENS4_14SM90_TMA_STOREES1A_NS4_17SM90_U32x4_STSM_NENS4_39AutoVectorizingCopyWithAssumedAlignmentILi128EEEEEEvvEEEEvNT_6ParamsE,"ax",@progbits
	.align	128
.text._ZN7cutlass13device_kernelINS_4gemm6kernel13GemmUniversalIN4cute5tupleIJiiiiEEENS1_10collective13CollectiveMmaINS1_35MainloopSm100TmaUmmaWarpSpecializedILi26ELi2ELi4ENS5_IJNS4_1CILi1EEENSA_ILi2EEESB_EEEEENS5_IJNSA_ILi64EEESF_NSA_ILi32EEEEEENS_6half_tENS5_IJlSB_lEEESI_SJ_NS4_8TiledMMAINS4_8MMA_AtomIJNS4_20SM100_MMA_F16BF16_SSISI_SI_fLi64ELi64ELNS4_4UMMA5MajorE0ELSO_0ELNSN_7ScaleInE0ELSP_0EEEEEENS4_6LayoutINS5_IJSB_SB_SB_EEENS5_IJNSA_ILi0EEESU_SU_EEEEENS5_IJNS4_10UnderscoreESX_SX_EEEEENS4_23SM90_TMA_LOAD_MULTICASTENS4_14ComposedLayoutINS4_7SwizzleILi2ELi4ELi3EEENS4_18smem_ptr_flag_bitsILi16EEENSS_INS5_IJNSA_ILi8EEESG_EEENS5_IJSG_SB_EEEEEEEvNS4_8identityENS4_13SM90_TMA_LOADES1A_vS1B_EENS_8epilogue10collective18CollectiveEpilogueINS1E_23Sm100TmaWarpSpecializedILi3ELi2ELi16ELb1ELb0EEEJSH_NS5_IJNSS_ISF_SB_EENSS_ISG_SB_EEEEESI_SJ_SI_SJ_NS1E_6fusion15FusionCallbacksIS1I_NS1M_17LinearCombinationISI_fSI_fLNS_15FloatRoundStyleE2EEESH_S1L_JEEENS4_5SM1004TMEM4LOAD26SM100_TMEM_LOAD_16dp256b4xES1C_S1A_NS4_17SM75_U32x4_LDSM_NENS4_14SM90_TMA_STOREES1A_NS4_17SM90_U32x4_STSM_NENS4_39AutoVectorizingCopyWithAssumedAlignmentILi128EEEEEEvvEEEEvNT_6ParamsE:
        .type           _ZN7cutlass13device_kernelINS_4gemm6kernel13GemmUniversalIN4cute5tupleIJiiiiEEENS1_10collective13CollectiveMmaINS1_35MainloopSm100TmaUmmaWarpSpecializedILi26ELi2ELi4ENS5_IJNS4_1CILi1EEENSA_ILi2EEESB_EEEEENS5_IJNSA_ILi64EEESF_NSA_ILi32EEEEEENS_6half_tENS5_IJlSB_lEEESI_SJ_NS4_8TiledMMAINS4_8MMA_AtomIJNS4_20SM100_MMA_F16BF16_SSISI_SI_fLi64ELi64ELNS4_4UMMA5MajorE0ELSO_0ELNSN_7ScaleInE0ELSP_0EEEEEENS4_6LayoutINS5_IJSB_SB_SB_EEENS5_IJNSA_ILi0EEESU_SU_EEEEENS5_IJNS4_10UnderscoreESX_SX_EEEEENS4_23SM90_TMA_LOAD_MULTICASTENS4_14ComposedLayoutINS4_7SwizzleILi2ELi4ELi3EEENS4_18smem_ptr_flag_bitsILi16EEENSS_INS5_IJNSA_ILi8EEESG_EEENS5_IJSG_SB_EEEEEEEvNS4_8identityENS4_13SM90_TMA_LOADES1A_vS1B_EENS_8epilogue10collective18CollectiveEpilogueINS1E_23Sm100TmaWarpSpecializedILi3ELi2ELi16ELb1ELb0EEEJSH_NS5_IJNSS_ISF_SB_EENSS_ISG_SB_EEEEESI_SJ_SI_SJ_NS1E_6fusion15FusionCallbacksIS1I_NS1M_17LinearCombinationISI_fSI_fLNS_15FloatRoundStyleE2EEESH_S1L_JEEENS4_5SM1004TMEM4LOAD26SM100_TMEM_LOAD_16dp256b4xES1C_S1A_NS4_17SM75_U32x4_LDSM_NENS4_14SM90_TMA_STOREES1A_NS4_17SM90_U32x4_STSM_NENS4_39AutoVectorizingCopyWithAssumedAlignmentILi128EEEEEEvvEEEEvNT_6ParamsE,@function
        .size           _ZN7cutlass13device_kernelINS_4gemm6kernel13GemmUniversalIN4cute5tupleIJiiiiEEENS1_10collective13CollectiveMmaINS1_35MainloopSm100TmaUmmaWarpSpecializedILi26ELi2ELi4ENS5_IJNS4_1CILi1EEENSA_ILi2EEESB_EEEEENS5_IJNSA_ILi64EEESF_NSA_ILi32EEEEEENS_6half_tENS5_IJlSB_lEEESI_SJ_NS4_8TiledMMAINS4_8MMA_AtomIJNS4_20SM100_MMA_F16BF16_SSISI_SI_fLi64ELi64ELNS4_4UMMA5MajorE0ELSO_0ELNSN_7ScaleInE0ELSP_0EEEEEENS4_6LayoutINS5_IJSB_SB_SB_EEENS5_IJNSA_ILi0EEESU_SU_EEEEENS5_IJNS4_10UnderscoreESX_SX_EEEEENS4_23SM90_TMA_LOAD_MULTICASTENS4_14ComposedLayoutINS4_7SwizzleILi2ELi4ELi3EEENS4_18smem_ptr_flag_bitsILi16EEENSS_INS5_IJNSA_ILi8EEESG_EEENS5_IJSG_SB_EEEEEEEvNS4_8identityENS4_13SM90_TMA_LOADES1A_vS1B_EENS_8epilogue10collective18CollectiveEpilogueINS1E_23Sm100TmaWarpSpecializedILi3ELi2ELi16ELb1ELb0EEEJSH_NS5_IJNSS_ISF_SB_EENSS_ISG_SB_EEEEESI_SJ_SI_SJ_NS1E_6fusion15FusionCallbacksIS1I_NS1M_17LinearCombinationISI_fSI_fLNS_15FloatRoundStyleE2EEESH_S1L_JEEENS4_5SM1004TMEM4LOAD26SM100_TMEM_LOAD_16dp256b4xES1C_S1A_NS4_17SM75_U32x4_LDSM_NENS4_14SM90_TMA_STOREES1A_NS4_17SM90_U32x4_STSM_NENS4_39AutoVectorizingCopyWithAssumedAlignmentILi128EEEEEEvvEEEEvNT_6ParamsE,(.L_x_228 - _ZN7cutlass13device_kernelINS_4gemm6kernel13GemmUniversalIN4cute5tupleIJiiiiEEENS1_10collective13CollectiveMmaINS1_35MainloopSm100TmaUmmaWarpSpecializedILi26ELi2ELi4ENS5_IJNS4_1CILi1EEENSA_ILi2EEESB_EEEEENS5_IJNSA_ILi64EEESF_NSA_ILi32EEEEEENS_6half_tENS5_IJlSB_lEEESI_SJ_NS4_8TiledMMAINS4_8MMA_AtomIJNS4_20SM100_MMA_F16BF16_SSISI_SI_fLi64ELi64ELNS4_4UMMA5MajorE0ELSO_0ELNSN_7ScaleInE0ELSP_0EEEEEENS4_6LayoutINS5_IJSB_SB_SB_EEENS5_IJNSA_ILi0EEESU_SU_EEEEENS5_IJNS4_10UnderscoreESX_SX_EEEEENS4_23SM90_TMA_LOAD_MULTICASTENS4_14ComposedLayoutINS4_7SwizzleILi2ELi4ELi3EEENS4_18smem_ptr_flag_bitsILi16EEENSS_INS5_IJNSA_ILi8EEESG_EEENS5_IJSG_SB_EEEEEEEvNS4_8identityENS4_13SM90_TMA_LOADES1A_vS1B_EENS_8epilogue10collective18CollectiveEpilogueINS1E_23Sm100TmaWarpSpecializedILi3ELi2ELi16ELb1ELb0EEEJSH_NS5_IJNSS_ISF_SB_EENSS_ISG_SB_EEEEESI_SJ_SI_SJ_NS1E_6fusion15FusionCallbacksIS1I_NS1M_17LinearCombinationISI_fSI_fLNS_15FloatRoundStyleE2EEESH_S1L_JEEENS4_5SM1004TMEM4LOAD26SM100_TMEM_LOAD_16dp256b4xES1C_S1A_NS4_17SM75_U32x4_LDSM_NENS4_14SM90_TMA_STOREES1A_NS4_17SM90_U32x4_STSM_NENS4_39AutoVectorizingCopyWithAssumedAlignmentILi128EEEEEEvvEEEEvNT_6ParamsE)
        .other          _ZN7cutlass13device_kernelINS_4gemm6kernel13GemmUniversalIN4cute5tupleIJiiiiEEENS1_10collective13CollectiveMmaINS1_35MainloopSm100TmaUmmaWarpSpecializedILi26ELi2ELi4ENS5_IJNS4_1CILi1EEENSA_ILi2EEESB_EEEEENS5_IJNSA_ILi64EEESF_NSA_ILi32EEEEEENS_6half_tENS5_IJlSB_lEEESI_SJ_NS4_8TiledMMAINS4_8MMA_AtomIJNS4_20SM100_MMA_F16BF16_SSISI_SI_fLi64ELi64ELNS4_4UMMA5MajorE0ELSO_0ELNSN_7ScaleInE0ELSP_0EEEEEENS4_6LayoutINS5_IJSB_SB_SB_EEENS5_IJNSA_ILi0EEESU_SU_EEEEENS5_IJNS4_10UnderscoreESX_SX_EEEEENS4_23SM90_TMA_LOAD_MULTICASTENS4_14ComposedLayoutINS4_7SwizzleILi2ELi4ELi3EEENS4_18smem_ptr_flag_bitsILi16EEENSS_INS5_IJNSA_ILi8EEESG_EEENS5_IJSG_SB_EEEEEEEvNS4_8identityENS4_13SM90_TMA_LOADES1A_vS1B_EENS_8epilogue10collective18CollectiveEpilogueINS1E_23Sm100TmaWarpSpecializedILi3ELi2ELi16ELb1ELb0EEEJSH_NS5_IJNSS_ISF_SB_EENSS_ISG_SB_EEEEESI_SJ_SI_SJ_NS1E_6fusion15FusionCallbacksIS1I_NS1M_17LinearCombinationISI_fSI_fLNS_15FloatRoundStyleE2EEESH_S1L_JEEENS4_5SM1004TMEM4LOAD26SM100_TMEM_LOAD_16dp256b4xES1C_S1A_NS4_17SM75_U32x4_LDSM_NENS4_14SM90_TMA_STOREES1A_NS4_17SM90_U32x4_STSM_NENS4_39AutoVectorizingCopyWithAssumedAlignmentILi128EEEEEEvvEEEEvNT_6ParamsE,@"STO_CUDA_ENTRY STV_DEFAULT"
_ZN7cutlass13device_kernelINS_4gemm6kernel13GemmUniversalIN4cute5tupleIJiiiiEEENS1_10collective13CollectiveMmaINS1_35MainloopSm100TmaUmmaWarpSpecializedILi26ELi2ELi4ENS5_IJNS4_1CILi1EEENSA_ILi2EEESB_EEEEENS5_IJNSA_ILi64EEESF_NSA_ILi32EEEEEENS_6half_tENS5_IJlSB_lEEESI_SJ_NS4_8TiledMMAINS4_8MMA_AtomIJNS4_20SM100_MMA_F16BF16_SSISI_SI_fLi64ELi64ELNS4_4UMMA5MajorE0ELSO_0ELNSN_7ScaleInE0ELSP_0EEEEEENS4_6LayoutINS5_IJSB_SB_SB_EEENS5_IJNSA_ILi0EEESU_SU_EEEEENS5_IJNS4_10UnderscoreESX_SX_EEEEENS4_23SM90_TMA_LOAD_MULTICASTENS4_14ComposedLayoutINS4_7SwizzleILi2ELi4ELi3EEENS4_18smem_ptr_flag_bitsILi16EEENSS_INS5_IJNSA_ILi8EEESG_EEENS5_IJSG_SB_EEEEEEEvNS4_8identityENS4_13SM90_TMA_LOADES1A_vS1B_EENS_8epilogue10collective18CollectiveEpilogueINS1E_23Sm100TmaWarpSpecializedILi3ELi2ELi16ELb1ELb0EEEJSH_NS5_IJNSS_ISF_SB_EENSS_ISG_SB_EEEEESI_SJ_SI_SJ_NS1E_6fusion15FusionCallbacksIS1I_NS1M_17LinearCombinationISI_fSI_fLNS_15FloatRoundStyleE2EEESH_S1L_JEEENS4_5SM1004TMEM4LOAD26SM100_TMEM_LOAD_16dp256b4xES1C_S1A_NS4_17SM75_U32x4_LDSM_NENS4_14SM90_TMA_STOREES1A_NS4_17SM90_U32x4_STSM_NENS4_39AutoVectorizingCopyWithAssumedAlignmentILi128EEEEEEvvEEEEvNT_6ParamsE:
[----:B------:R-:W1:Y:S01]  /*0000*/  LDC R1, c[0x0][0x37c] ;  /* 0x0000df00ff017b82 */ /* 0x000e620000000800 */
[----:B------:R-:W2:Y:S01]  /*0010*/  S2R R55, SR_TID.X ;  /* 0x0000000000377919 */ /* 0x000ea20000002100 */
[----:B------:R-:W3:Y:S01]  /*0020*/  LDCU.64 UR8, c[0x0][0x890] ;  /* 0x00011200ff0877ac */ /* 0x000ee20008000a00 */
[----:B------:R-:W-:Y:S02]  /*0030*/  PRMT R45, RZ, 0x7610, R45 ;  /* 0x00007610ff2d7816 */ /* 0x000fe4000000002d */
[----:B------:R-:W-:Y:S01]  /*0040*/  ELECT P3, URZ, PT ;  /* 0x0000000000ff782f */ /* 0x000fe20003860000 */
[----:B---3--:R-:W-:-:S04]  /*0050*/  UISETP.NE.U32.AND UP0, UPT, UR8, URZ, UPT ;  /* 0x000000ff0800728c */ /* 0x008fc8000bf05070 */
[----:B------:R-:W-:Y:S01]  /*0060*/  UISETP.NE.AND.EX UP0, UPT, UR9, URZ, UPT, UP0 ;  /* 0x000000ff0900728c */ /* 0x000fe2000bf05300 */
[----:B--2---:R-:W-:-:S05]  /*0070*/  SHF.R.U32.HI R46, RZ, 0x5, R55 ;  /* 0x00000005ff2e7819 */ /* 0x004fca0000011637 */
[----:B------:R-:W2:Y:S02]  /*0080*/  SHFL.IDX PT, R0, R46, RZ, 0x1f ;  /* 0x00001fff2e007589 */ /* 0x000ea400000e0000 */
[----:B--2---:R-:W-:Y:S01]  /*0090*/  R2UR UR22, R0 ;  /* 0x00000000001672ca */ /* 0x004fe200000e0000 */
[----:B-1----:R-:W-:-:S14]  /*00a0*/  BRA.U UP0, `(.L_x_0) ;  /* 0x0000000100307547 */ /* 0x002fdc000b800000 */
[----:B------:R-:W1:Y:S02]  /*00b0*/  LDCU.64 UR4, c[0x0][0x888] ;  /* 0x00011100ff0477ac */ /* 0x000e640008000a00 */
[----:B-1----:R-:W-:-:S04]  /*00c0*/  UISETP.NE.U32.AND UP0, UPT, UR4, URZ, UPT ;  /* 0x000000ff0400728c */ /* 0x002fc8000bf05070 */
[----:B------:R-:W-:-:S09]  /*00d0*/  UISETP.NE.AND.EX UP0, UPT, UR5, URZ, UPT, UP0 ;  /* 0x000000ff0500728c */ /* 0x000fd2000bf05300 */
[----:B------:R-:W-:Y:S05]  /*00e0*/  BRA.U !UP0, `(.L_x_1) ;  /* 0x0000000108147547 */ /* 0x000fea000b800000 */
[----:B------:R-:W1:Y:S01]  /*00f0*/  LDC.64 R26, c[0x0][0x888] ;  /* 0x00022200ff1a7b82 */ /* 0x000e620000000a00 */
[----:B------:R-:W1:Y:S02]  /*0100*/  LDCU.64 UR4, c[0x0][0x358] ;  /* 0x00006b00ff0477ac */ /* 0x000e640008000a00 */
[----:B-1----:R1:W5:Y:S01]  /*0110*/  LDG.E R26, desc[UR4][R26.64] ;  /* 0x000000041a1a7981 */ /* 0x002362000c1e1900 */
[----:B------:R-:W-:Y:S01]  /*0120*/  HFMA2 R45, -RZ, RZ, 0, 5.9604644775390625e-08 ;  /* 0x00000001ff2d7431 */ /* 0x000fe200000001ff */
[----:B------:R-:W-:Y:S05]  /*0130*/  BRA `(.L_x_0) ;  /* 0x00000000000c7947 */ /* 0x000fea0003800000 */
.L_x_1:
[----:B------:R-:W1:Y:S01]  /*0140*/  LDCU UR4, c[0x0][0x880] ;  /* 0x00011000ff0477ac */ /* 0x000e620008000800 */
[----:B------:R-:W-:Y:S01]  /*0150*/  HFMA2 R45, -RZ, RZ, 0, 5.9604644775390625e-08 ;  /* 0x00000001ff2d7431 */ /* 0x000fe200000001ff */
[----:B-1----:R-:W-:-:S07]  /*0160*/  MOV R26, UR4 ;  /* 0x00000004001a7c02 */ /* 0x002fce0008000f00 */
.L_x_0:
[----:B------:R-:W2:Y:S02]  /*0170*/  LDCU.64 UR4, c[0x0][0x8b0] ;  /* 0x00011600ff0477ac */ /* 0x000ea40008000a00 */
[----:B--2---:R-:W-:-:S04]  /*0180*/  UISETP.NE.U32.AND UP0, UPT, UR4, URZ, UPT ;  /* 0x000000ff0400728c */ /* 0x004fc8000bf05070 */
[----:B------:R-:W-:-:S09]  /*0190*/  UISETP.NE.AND.EX UP0, UPT, UR5, URZ, UPT, UP0 ;  /* 0x000000ff0500728c */ /* 0x000fd2000bf05300 */
[----:B------:R-:W-:Y:S05]  /*01a0*/  BRA.U UP0, `(.L_x_2) ;  /* 0x0000000100287547 */ /* 0x000fea000b800000 */
[----:B------:R-:W2:Y:S02]  /*01b0*/  LDCU.64 UR4, c[0x0][0x8a8] ;  /* 0x00011500ff0477ac */ /* 0x000ea40008000a00 */
[----:B--2---:R-:W-:-:S04]  /*01c0*/  UISETP.NE.U32.AND UP0, UPT, UR4, URZ, UPT ;  /* 0x000000ff0400728c */ /* 0x004fc8000bf05070 */
[----:B------:R-:W-:-:S09]  /*01d0*/  UISETP.NE.AND.EX UP0, UPT, UR5, URZ, UPT, UP0 ;  /* 0x000000ff0500728c */ /* 0x000fd2000bf05300 */
[----:B------:R-:W-:Y:S05]  /*01e0*/  BRA.U !UP0, `(.L_x_3) ;  /* 0x0000000108107547 */ /* 0x000fea000b800000 */
[----:B------:R-:W2:Y:S01]  /*01f0*/  LDC.64 R24, c[0x0][0x8a8] ;  /* 0x00022a00ff187b82 */ /* 0x000ea20000000a00 */
[----:B------:R-:W2:Y:S02]  /*0200*/  LDCU.64 UR4, c[0x0][0x358] ;  /* 0x00006b00ff0477ac */ /* 0x000ea40008000a00 */
[----:B--2---:R2:W5:Y:S01]  /*0210*/  LDG.E R24, desc[UR4][R24.64] ;  /* 0x0000000418187981 */ /* 0x004562000c1e1900 */
[----:B------:R-:W-:Y:S05]  /*0220*/  BRA `(.L_x_2) ;  /* 0x0000000000087947 */ /* 0x000fea0003800000 */
.L_x_3:
[----:B------:R-:W2:Y:S02]  /*0230*/  LDCU UR4, c[0x0][0x8a0] ;  /* 0x00011400ff0477ac */ /* 0x000ea40008000800 */
[----:B--2---:R-:W-:Y:S02]  /*0240*/  MOV R24, UR4 ;  /* 0x0000000400187c02 */ /* 0x004fe40008000f00 */
.L_x_2:
[----:B------:R-:W-:Y:S01]  /*0250*/  IMAD.U32 R0, RZ, RZ, UR22 ;  /* 0x00000016ff007e24 */ /* 0x000fe2000f8e00ff */
[----:B------:R-:W-:Y:S04]  /*0260*/  BSSY.RECONVERGENT B0, `(.L_x_4) ;  /* 0x000000c000007945 */ /* 0x000fe80003800200 */
[C---:B------:R-:W-:Y:S02]  /*0270*/  ISETP.NE.OR P1, PT, R0.reuse, 0x1, !P3 ;  /* 0x000000010000780c */ /* 0x040fe40005f25670 */
[----:B------:R-:W-:-:S11]  /*0280*/  ISETP.NE.OR P0, PT, R0, 0x3, !P3 ;  /* 0x000000030000780c */ /* 0x000fd60005f05670 */
[----:B------:R-:W-:Y:S05]  /*0290*/  @P1 BRA `(.L_x_5) ;  /* 0x0000000000201947 */ /* 0x000fea0003800000 */
[----:B------:R-:W3:Y:S02]  /*02a0*/  LDCU.64 UR4, c[0x0][0x348] ;  /* 0x00006900ff0477ac */ /* 0x000ee40008000a00 */
[----:B---3--:R-:W-:Y:S02]  /*02b0*/  UIADD3 UR6, UP1, UPT, UR4, 0x80, URZ ;  /* 0x0000008004067890 */ /* 0x008fe4000ff3e0ff */
[----:B------:R-:W-:Y:S02]  /*02c0*/  UIADD3 UR4, UP0, UPT, UR4, 0x180, URZ ;  /* 0x0000018004047890 */ /* 0x000fe4000ff1e0ff */
[----:B------:R-:W-:Y:S02]  /*02d0*/  UIADD3.X UR7, UPT, UPT, URZ, UR5, URZ, UP1, !UPT ;  /* 0x00000005ff077290 */ /* 0x000fe40008ffe4ff */
[----:B------:R-:W-:-:S07]  /*02e0*/  UIADD3.X UR5, UPT, UPT, URZ, UR5, URZ, UP0, !UPT ;  /* 0x00000005ff057290 */ /* 0x000fce00087fe4ff */
[----:B------:R3:W-:Y:S02]  /*02f0*/  UTMACCTL.PF [UR6] ;  /* 0x00000000060079b9 */ /* 0x0007e40008040000 */
[----:B------:R3:W-:Y:S02]  /*0300*/  UTMACCTL.PF [UR4] ;  /* 0x00000000040079b9 */ /* 0x0007e40008040000 */
[----:B---3--:R-:W-:Y:S01]  /*0310*/  NOP ;  /* 0x0000000000007918 */ /* 0x008fe20000000000 */
.L_x_5:
[----:B------:R-:W-:Y:S05]  /*0320*/  BSYNC.RECONVERGENT B0 ;  /* 0x0000000000007941 */ /* 0x000fea0003800200 */
.L_x_4:
[----:B------:R-:W-:Y:S04]  /*0330*/  BSSY.RECONVERGENT B0, `(.L_x_6) ;  /* 0x000000a000007945 */ /* 0x000fe80003800200 */
        /* <DEDUP_REMOVED lines=9> */
.L_x_7:
[----:B------:R-:W-:Y:S05]  /*03d0*/  BSYNC.RECONVERGENT B0 ;  /* 0x0000000000007941 */ /* 0x000fea0003800200 */
.L_x_6:
[----:B------:R-:W3:Y:S01]  /*03e0*/  LDCU.64 UR4, c[0x0][0x888] ;  /* 0x00011100ff0477ac */ /* 0x000ee20008000a00 */
[----:B------:R-:W-:Y:S02]  /*03f0*/  UISETP.EQ.U32.AND UP1, UPT, UR8, URZ, UPT ;  /* 0x000000ff0800728c */ /* 0x000fe4000bf22070 */
[----:B------:R-:W-:Y:S02]  /*0400*/  UPLOP3.LUT UP3, UPT, UPT, UPT, UPT, 0x80, 0x8 ;  /* 0x000000000008789c */ /* 0x000fe40003f6f070 */
[----:B---3--:R-:W-:-:S04]  /*0410*/  UISETP.NE.U32.AND UP0, UPT, UR4, URZ, UPT ;  /* 0x000000ff0400728c */ /* 0x008fc8000bf05070 */
[----:B------:R-:W-:-:S04]  /*0420*/  UISETP.NE.AND.EX UP0, UPT, UR5, URZ, UPT, UP0 ;  /* 0x000000ff0500728c */ /* 0x000fc8000bf05300 */
[----:B------:R-:W-:-:S04]  /*0430*/  UISETP.EQ.OR.EX UP2, UPT, UR9, URZ, !UP0, UP1 ;  /* 0x000000ff0900728c */ /* 0x000fc8000c742710 */
[----:B------:R-:W-:-:S06]  /*0440*/  UP2UR UR4, UPR, URZ, 0x4 ;  /* 0x00000004ff047883 */ /* 0x000fcc0008000000 */
[----:B------:R-:W-:Y:S01]  /*0450*/  MOV R49, UR4 ;  /* 0x0000000400317c02 */ /* 0x000fe20008000f00 */
[----:B------:R-:W-:Y:S06]  /*0460*/  BRA.U !UP2, `(.L_x_8) ;  /* 0x000000010a207547 */ /* 0x000fec000b800000 */
[----:B------:R-:W-:Y:S01]  /*0470*/  UISETP.NE.U32.AND UP1, UPT, UR8, URZ, UPT ;  /* 0x000000ff0800728c */ /* 0x000fe2000bf25070 */
[----:B-----5:R-:W-:Y:S01]  /*0480*/  FSETP.NEU.AND P0, PT, R26, RZ, PT ;  /* 0x000000ff1a00720b */ /* 0x020fe20003f0d000 */
[----:B------:R-:W-:Y:S02]  /*0490*/  USEL UR4, URZ, 0xffffffff, UP0 ;  /* 0xffffffffff047887 */ /* 0x000fe40008000000 */
[----:B------:R-:W-:-:S10]  /*04a0*/  UISETP.NE.AND.EX UP1, UPT, UR9, URZ, UPT, UP1 ;  /* 0x000000ff0900728c */ /* 0x000fd4000bf25310 */
[----:B------:R-:W-:Y:S01]  /*04b0*/  VOTEU.ANY UP0, P0 ;  /* 0x0000000000ff7886 */ /* 0x000fe20000000100 */
[----:B------:R-:W-:-:S04]  /*04c0*/  @!UP1 USEL UR4, URZ, 0xffffffff, UP0 ;  /* 0xffffffffff049887 */ /* 0x000fc80008000000 */
[----:B------:R-:W-:-:S04]  /*04d0*/  ULOP3.LUT UR4, UR4, 0x1, URZ, 0xc0, !UPT ;  /* 0x0000000104047892 */ /* 0x000fc8000f8ec0ff */
[----:B------:R-:W-:-:S11]  /*04e0*/  UISETP.NE.U32.AND UP3, UPT, UR4, 0x1, UPT ;  /* 0x000000010400788c */ /* 0x000fd6000bf65070 */
.L_x_8:
[----:B------:R-:W3:Y:S01]  /*04f0*/  SHFL.IDX PT, R2, R46, RZ, 0x1f ;  /* 0x00001fff2e027589 */ /* 0x000ee200000e0000 */
[----:B------:R-:W-:-:S04]  /*0500*/  UISETP.NE.AND UP0, UPT, UR22, 0x2, UPT ;  /* 0x000000021600788c */ /* 0x000fc8000bf05270 */
[----:B------:R-:W-:Y:S01]  /*0510*/  USEL UR37, URZ, 0x1, UP0 ;  /* 0x00000001ff257887 */ /* 0x000fe20008000000 */
[----:B---3--:R-:W-:-:S13]  /*0520*/  ISETP.NE.AND P0, PT, R2, RZ, PT ;  /* 0x000000ff0200720c */ /* 0x008fda0003f05270 */
[----:B------:R-:W-:Y:S05]  /*0530*/  @P0 BRA `(.L_x_9) ;  /* 0x0000000400140947 */ /* 0x000fea0003800000 */
[----:B------:R-:W-:Y:S01]  /*0540*/  ELECT P0, URZ, PT ;  /* 0x0000000000ff782f */ /* 0x000fe20003800000 */
[----:B------:R-:W-:-:S12]  /*0550*/  BSSY.RECONVERGENT B0, `(.L_x_9) ;  /* 0x0000043000007945 */ /* 0x000fd80003800200 */
[----:B------:R-:W-:Y:S05]  /*0560*/  @!P0 BRA `(.L_x_10) ;  /* 0x0000000400048947 */ /* 0x000fea0003800000 */
[----:B------:R-:W3:Y:S01]  /*0570*/  S2UR UR4, SR_CgaCtaId ;  /* 0x00000000000479c3 */ /* 0x000ee20000008800 */
[----:B------:R-:W-:Y:S01]  /*0580*/  UMOV UR5, 0x400 ;  /* 0x0000040000057882 */ /* 0x000fe20000000000 */
[----:B------:R-:W-:Y:S01]  /*0590*/  UMOV UR8, 0x1 ;  /* 0x0000000100087882 */ /* 0x000fe20000000000 */
[----:B------:R-:W-:Y:S01]  /*05a0*/  UMOV UR6, 0x2 ;  /* 0x0000000200067882 */ /* 0x000fe20000000000 */
[----:B------:R-:W-:-:S04]  /*05b0*/  UIADD3 UR8, UPT, UPT, -UR8, 0x100000, URZ ;  /* 0x0010000008087890 */ /* 0x000fc8000fffe1ff */
[----:B------:R-:W-:Y:S02]  /*05c0*/  USHF.L.U32 UR9, UR8, 0xb, URZ ;  /* 0x0000000b08097899 */ /* 0x000fe400080006ff */
[----:B------:R-:W-:Y:S02]  /*05d0*/  USHF.L.U32 UR8, UR8, 0x1, URZ ;  /* 0x0000000108087899 */ /* 0x000fe400080006ff */
[----:B------:R-:W-:-:S04]  /*05e0*/  UIADD3 UR6, UPT, UPT, -UR6, 0x100000, URZ ;  /* 0x0010000006067890 */ /* 0x000fc8000fffe1ff */
[----:B------:R-:W-:Y:S02]  /*05f0*/  USHF.L.U32 UR7, UR6, 0xb, URZ ;  /* 0x0000000b06077899 */ /* 0x000fe400080006ff */
[----:B------:R-:W-:Y:S02]  /*0600*/  USHF.L.U32 UR6, UR6, 0x1, URZ ;  /* 0x0000000106067899 */ /* 0x000fe400080006ff */
[----:B---3--:R-:W-:Y:S01]  /*0610*/  ULEA UR4, UR4, UR5, 0x18 ;  /* 0x0000000504047291 */ /* 0x008fe2000f8ec0ff */
[----:B------:R-:W3:Y:S11]  /*0620*/  FENCE.VIEW.ASYNC.S ;  /* 0x00000000000073c6 */ /* 0x000ef60000000000 */
[----:B---3--:R3:W4:Y:S01]  /*0630*/  SYNCS.EXCH.64 URZ, [UR4], UR8 ;  /* 0x0000000804ff75b2 */ /* 0x0087220008000100 */
[----:B------:R3:W1:Y:S01]  /*0640*/  SYNCS.EXCH.64 URZ, [UR4+0xd0], UR6 ;  /* 0x0000d00604ff75b2 */ /* 0x0006620008000100 */
        /* <DEDUP_REMOVED lines=49> */
[----:B------:R3:W1:Y:S02]  /*0960*/  SYNCS.EXCH.64 URZ, [UR4+0x198], UR6 ;  /* 0x0001980604ff75b2 */ /* 0x0006640008000100 */
[----:B---34-:R-:W-:Y:S01]  /*0970*/  NOP ;  /* 0x0000000000007918 */ /* 0x018fe20000000000 */
.L_x_10:
[----:B------:R-:W-:Y:S05]  /*0980*/  BSYNC.RECONVERGENT B0 ;  /* 0x0000000000007941 */ /* 0x000fea0003800200 */
.L_x_9:
[----:B------:R-:W3:Y:S01]  /*0990*/  SHFL.IDX PT, R2, R46, RZ, 0x1f ;  /* 0x00001fff2e027589 */ /* 0x000ee200000e0000 */
[----:B------:R-:W-:Y:S01]  /*09a0*/  NOP ;  /* 0x0000000000007918 */ /* 0x000fe20000000000 */
[----:B---3--:R-:W-:-:S13]  /*09b0*/  ISETP.NE.AND P0, PT, R2, 0x1, PT ;  /* 0x000000010200780c */ /* 0x008fda0003f05270 */
[----:B------:R-:W-:Y:S05]  /*09c0*/  @P0 BRA `(.L_x_11) ;  /* 0x0000000000500947 */ /* 0x000fea0003800000 */
        /* <DEDUP_REMOVED lines=9> */
[----:B------:R-:W-:Y:S01]  /*0a60*/  USHF.L.U32 UR6, UR6, 0x1, URZ ;  /* 0x0000000106067899 */ /* 0x000fe200080006ff */
[----:B------:R-:W-:Y:S01]  /*0a70*/  ELECT P0, URZ, PT ;  /* 0x0000000000ff782f */ /* 0x000fe20003800000 */
[----:B---3--:R-:W-:Y:S01]  /*0a80*/  ULEA UR4, UR4, UR5, 0x18 ;  /* 0x0000000504047291 */ /* 0x008fe2000f8ec0ff */
[----:B------:R-:W3:Y:S11]  /*0a90*/  FENCE.VIEW.ASYNC.S ;  /* 0x00000000000073c6 */ /* 0x000ef60000000000 */
[----:B---3--:R3:W4:Y:S01]  /*0aa0*/  SYNCS.EXCH.64 URZ, [UR4+0x1a0], UR8 ;  /* 0x0001a00804ff75b2 */ /* 0x0087220008000100 */
[----:B------:R3:W1:Y:S01]  /*0ab0*/  SYNCS.EXCH.64 URZ, [UR4+0x1b8], UR6 ;  /* 0x0001b80604ff75b2 */ /* 0x0006620008000100 */
[----:B------:R3:W1:Y:S01]  /*0ac0*/  SYNCS.EXCH.64 URZ, [UR4+0x1a8], UR8 ;  /* 0x0001a80804ff75b2 */ /* 0x0006620008000100 */
[----:B------:R3:W1:Y:S01]  /*0ad0*/  SYNCS.EXCH.64 URZ, [UR4+0x1c0], UR6 ;  /* 0x0001c00604ff75b2 */ /* 0x0006620008000100 */
[----:B------:R3:W1:Y:S01]  /*0ae0*/  SYNCS.EXCH.64 URZ, [UR4+0x1b0], UR8 ;  /* 0x0001b00804ff75b2 */ /* 0x0006620008000100 */
[----:B------:R3:W1:Y:S01]  /*0af0*/  SYNCS.EXCH.64 URZ, [UR4+0x1c8], UR6 ;  /* 0x0001c80604ff75b2 */ /* 0x0006620008000100 */
[----:B------:R-:W-:Y:S01]  /*0b00*/  NOP ;  /* 0x0000000000007918 */ /* 0x000fe20000000000 */
.L_x_11:
[----:B------:R-:W2:Y:S01]  /*0b10*/  SHFL.IDX PT, R2, R46, RZ, 0x1f ;  /* 0x00001fff2e027589 */ /* 0x000ea200000e0000 */
[----:B------:R-:W-:Y:S01]  /*0b20*/  NOP ;  /* 0x0000000000007918 */ /* 0x000fe20000000000 */
[----:B--2---:R-:W-:-:S13]  /*0b30*/  ISETP.NE.AND P0, PT, R2, 0x3, PT ;  /* 0x000000030200780c */ /* 0x004fda0003f05270 */
[----:B------:R-:W-:Y:S05]  /*0b40*/  @P0 BRA `(.L_x_12) ;  /* 0x0000000000300947 */ /* 0x000fea0003800000 */
[----:B---3--:R-:W2:Y:S01]  /*0b50*/  S2UR UR6, SR_CgaCtaId ;  /* 0x00000000000679c3 */ /* 0x008ea20000008800 */
[----:B------:R-:W-:Y:S01]  /*0b60*/  UMOV UR4, 0x400 ;  /* 0x0000040000047882 */ /* 0x000fe20000000000 */
[----:B------:R-:W-:Y:S01]  /*0b70*/  UMOV UR5, 0x20 ;  /* 0x0000002000057882 */ /* 0x000fe20000000000 */
[----:B------:R-:W-:Y:S01]  /*0b80*/  ELECT P0, URZ, PT ;  /* 0x0000000000ff782f */ /* 0x000fe20003800000 */
[----:B--2---:R-:W-:Y:S02]  /*0b90*/  ULEA UR6, UR6, UR4, 0x18 ;  /* 0x0000000406067291 */ /* 0x004fe4000f8ec0ff */
[----:B------:R-:W-:-:S04]  /*0ba0*/  UIADD3 UR4, UPT, UPT, -UR5, 0x100000, URZ ;  /* 0x0010000005047890 */ /* 0x000fc8000fffe1ff */
[----:B------:R-:W-:Y:S02]  /*0bb0*/  USHF.L.U32 UR5, UR4, 0xb, URZ ;  /* 0x0000000b04057899 */ /* 0x000fe400080006ff */
[----:B------:R-:W-:Y:S01]  /*0bc0*/  USHF.L.U32 UR4, UR4, 0x1, URZ ;  /* 0x0000000104047899 */ /* 0x000fe200080006ff */
[----:B------:R-:W2:Y:S11]  /*0bd0*/  FENCE.VIEW.ASYNC.S ;  /* 0x00000000000073c6 */ /* 0x000eb60000000000 */
[----:B--2---:R2:W3:Y:S01]  /*0be0*/  SYNCS.EXCH.64 URZ, [UR6+0x1d0], UR4 ;  /* 0x0001d00406ff75b2 */ /* 0x0044e20008000100 */
[----:B------:R2:W1:Y:S01]  /*0bf0*/  SYNCS.EXCH.64 URZ, [UR6+0x1d8], UR4 ;  /* 0x0001d80406ff75b2 */ /* 0x0004620008000100 */
[----:B------:R-:W-:Y:S01]  /*0c00*/  NOP ;  /* 0x0000000000007918 */ /* 0x000fe20000000000 */
.L_x_12:
[----:B------:R-:W4:Y:S01]  /*0c10*/  SHFL.IDX PT, R2, R46, RZ, 0x1f ;  /* 0x00001fff2e027589 */ /* 0x000f2200000e0000 */
[----:B------:R-:W-:Y:S01]  /*0c20*/  NOP ;  /* 0x0000000000007918 */ /* 0x000fe20000000000 */
[----:B----4-:R-:W-:-:S13]  /*0c30*/  ISETP.NE.AND P0, PT, R2, 0x4, PT ;  /* 0x000000040200780c */ /* 0x010fda0003f05270 */
[----:B------:R-:W-:Y:S05]  /*0c40*/  @P0 BRA `(.L_x_13) ;  /* 0x00000000004c0947 */ /* 0x000fea0003800000 */
[----:B--23--:R-:W2:Y:S01]  /*0c50*/  S2UR UR6, SR_CgaCtaId ;  /* 0x00000000000679c3 */ /* 0x00cea20000008800 */
[----:B------:R-:W-:Y:S01]  /*0c60*/  UMOV UR4, 0x1e0 ;  /* 0x000001e000047882 */ /* 0x000fe20000000000 */
[----:B------:R-:W-:Y:S01]  /*0c70*/  UMOV UR5, 0x400 ;  /* 0x0000040000057882 */ /* 0x000fe20000000000 */
[----:B------:R-:W-:Y:S01]  /*0c80*/  USEL UR4, UR4, 0x1a0, UP3 ;  /* 0x000001a004047887 */ /* 0x000fe20009800000 */
[----:B------:R-:W-:Y:S01]  /*0c90*/  UMOV UR8, 0x1 ;  /* 0x0000000100087882 */ /* 0x000fe20000000000 */
[----:B------:R-:W-:Y:S01]  /*0ca0*/  ELECT P0, URZ, PT ;  /* 0x0000000000ff782f */ /* 0x000fe20003800000 */
[----:B------:R-:W-:-:S04]  /*0cb0*/  UIADD3 UR8, UPT, UPT, -UR8, 0x100000, URZ ;  /* 0x0010000008087890 */ /* 0x000fc8000fffe1ff */
[----:B------:R-:W-:Y:S02]  /*0cc0*/  USHF.L.U32 UR9, UR8, 0xb, URZ ;  /* 0x0000000b08097899 */ /* 0x000fe400080006ff */
[----:B------:R-:W-:Y:S02]  /*0cd0*/  USHF.L.U32 UR8, UR8, 0x1, URZ ;  /* 0x0000000108087899 */ /* 0x000fe400080006ff */
[----:B--2---:R-:W-:Y:S02]  /*0ce0*/  ULEA UR6, UR6, UR5, 0x18 ;  /* 0x0000000506067291 */ /* 0x004fe4000f8ec0ff */
[----:B------:R-:W-:-:S04]  /*0cf0*/  UIADD3 UR4, UPT, UPT, -UR4, 0x100000, URZ ;  /* 0x0010000004047890 */ /* 0x000fc8000fffe1ff */
[----:B------:R-:W-:Y:S02]  /*0d00*/  USHF.L.U32 UR5, UR4, 0xb, URZ ;  /* 0x0000000b04057899 */ /* 0x000fe400080006ff */
[----:B------:R-:W-:Y:S01]  /*0d10*/  USHF.L.U32 UR4, UR4, 0x1, URZ ;  /* 0x0000000104047899 */ /* 0x000fe200080006ff */
[----:B------:R-:W2:Y:S03]  /*0d20*/  FENCE.VIEW.ASYNC.S ;  /* 0x00000000000073c6 */ /* 0x000ea60000000000 */
[----:B--2---:R4:W2:Y:S08]  /*0d30*/  SYNCS.EXCH.64 URZ, [UR6+0x1e0], UR8 ;  /* 0x0001e00806ff75b2 */ /* 0x0048b00008000100 */
[----:B------:R4:W3:Y:S01]  /*0d40*/  SYNCS.EXCH.64 URZ, [UR6+0x1f0], UR4 ;  /* 0x0001f00406ff75b2 */ /* 0x0008e20008000100 */
[----:B------:R4:W1:Y:S01]  /*0d50*/  SYNCS.EXCH.64 URZ, [UR6+0x1e8], UR8 ;  /* 0x0001e80806ff75b2 */ /* 0x0008620008000100 */
[----:B------:R4:W1:Y:S02]  /*0d60*/  SYNCS.EXCH.64 URZ, [UR6+0x1f8], UR4 ;  /* 0x0001f80406ff75b2 */ /* 0x0008640008000100 */
[----:B----4-:R-:W-:Y:S01]  /*0d70*/  NOP ;  /* 0x0000000000007918 */ /* 0x010fe20000000000 */
.L_x_13:
[----:B------:R-:W4:Y:S01]  /*0d80*/  SHFL.IDX PT, R2, R46, RZ, 0x1f ;  /* 0x00001fff2e027589 */ /* 0x000f2200000e0000 */
[----:B------:R-:W-:Y:S01]  /*0d90*/  NOP ;  /* 0x0000000000007918 */ /* 0x000fe20000000000 */
[----:B----4-:R-:W-:-:S13]  /*0da0*/  ISETP.NE.AND P0, PT, R2, 0x5, PT ;  /* 0x000000050200780c */ /* 0x010fda0003f05270 */
[----:B------:R-:W-:Y:S05]  /*0db0*/  @P0 BRA `(.L_x_14) ;  /* 0x0000000000580947 */ /* 0x000fea0003800000 */
[----:B--23--:R-:W2:Y:S01]  /*0dc0*/  S2UR UR4, SR_CgaCtaId ;  /* 0x00000000000479c3 */ /* 0x00cea20000008800 */
        /* <DEDUP_REMOVED lines=10> */
[----:B--2---:R-:W-:Y:S01]  /*0e70*/  ULEA UR4, UR4, UR5, 0x18 ;  /* 0x0000000504047291 */ /* 0x004fe2000f8ec0ff */
[----:B------:R-:W2:Y:S11]  /*0e80*/  FENCE.VIEW.ASYNC.S ;  /* 0x00000000000073c6 */ /* 0x000eb60000000000 */
[----:B--2---:R4:W2:Y:S01]  /*0e90*/  SYNCS.EXCH.64 URZ, [UR4+0x200], UR8 ;  /* 0x0002000804ff75b2 */ /* 0x0048a20008000100 */
[----:B------:R4:W3:Y:S01]  /*0ea0*/  SYNCS.EXCH.64 URZ, [UR4+0x220], UR6 ;  /* 0x0002200604ff75b2 */ /* 0x0008e20008000100 */
[----:B------:R4:W1:Y:S01]  /*0eb0*/  SYNCS.EXCH.64 URZ, [UR4+0x208], UR8 ;  /* 0x0002080804ff75b2 */ /* 0x0008620008000100 */
[----:B------:R4:W1:Y:S01]  /*0ec0*/  SYNCS.EXCH.64 URZ, [UR4+0x228], UR6 ;  /* 0x0002280604ff75b2 */ /* 0x0008620008000100 */
[----:B------:R4:W1:Y:S01]  /*0ed0*/  SYNCS.EXCH.64 URZ, [UR4+0x210], UR8 ;  /* 0x0002100804ff75b2 */ /* 0x0008620008000100 */
[----:B------:R4:W1:Y:S01]  /*0ee0*/  SYNCS.EXCH.64 URZ, [UR4+0x230], UR6 ;  /* 0x0002300604ff75b2 */ /* 0x0008620008000100 */
[----:B------:R4:W1:Y:S01]  /*0ef0*/  SYNCS.EXCH.64 URZ, [UR4+0x218], UR8 ;  /* 0x0002180804ff75b2 */ /* 0x0008620008000100 */
[----:B------:R4:W1:Y:S02]  /*0f00*/  SYNCS.EXCH.64 URZ, [UR4+0x238], UR6 ;  /* 0x0002380604ff75b2 */ /* 0x0008640008000100 */
[----:B----4-:R-:W-:Y:S01]  /*0f10*/  NOP ;  /* 0x0000000000007918 */ /* 0x010fe20000000000 */
.L_x_14:
[----:B------:R-:W4:Y:S01]  /*0f20*/  SHFL.IDX PT, R2, R46, RZ, 0x1f ;  /* 0x00001fff2e027589 */ /* 0x000f2200000e0000 */
[----:B------:R-:W1:Y:S01]  /*0f30*/  S2UR UR54, SR_CgaCtaId ;  /* 0x00000000003679c3 */ /* 0x000e620000008800 */
[----:B------:R-:W-:Y:S01]  /*0f40*/  NOP ;  /* 0x0000000000007918 */ /* 0x000fe20000000000 */
[----:B----4-:R-:W-:-:S13]  /*0f50*/  ISETP.NE.AND P0, PT, R2, 0x3, PT ;  /* 0x000000030200780c */ /* 0x010fda0003f05270 */
[----:B-1----:R-:W-:Y:S05]  /*0f60*/  @P0 BRA `(.L_x_15) ;  /* 0x0000000000340947 */ /* 0x002fea0003800000 */
[----:B--23--:R-:W-:Y:S01]  /*0f70*/  UMOV UR4, 0x400 ;  /* 0x0000040000047882 */ /* 0x00cfe20000000000 */
[----:B------:R-:W-:Y:S01]  /*0f80*/  UMOV UR6, 0x20 ;  /* 0x0000002000067882 */ /* 0x000fe20000000000 */
[----:B------:R-:W-:Y:S02]  /*0f90*/  ULEA UR4, UR54, UR4, 0x18 ;  /* 0x0000000436047291 */ /* 0x000fe4000f8ec0ff */
[----:B------:R-:W-:-:S04]  /*0fa0*/  UIADD3 UR6, UPT, UPT, -UR6, 0x100000, URZ ;  /* 0x0010000006067890 */ /* 0x000fc8000fffe1ff */
[----:B------:R-:W-:Y:S02]  /*0fb0*/  USHF.L.U32 UR7, UR6, 0xb, URZ ;  /* 0x0000000b06077899 */ /* 0x000fe400080006ff */
[----:B------:R-:W-:Y:S01]  /*0fc0*/  USHF.L.U32 UR6, UR6, 0x1, URZ ;  /* 0x0000000106067899 */ /* 0x000fe200080006ff */
[----:B------:R-:W-:Y:S01]  /*0fd0*/  ELECT P0, URZ, PT ;  /* 0x0000000000ff782f */ /* 0x000fe20003800000 */
[----:B------:R-:W1:Y:S10]  /*0fe0*/  FENCE.VIEW.ASYNC.S ;  /* 0x00000000000073c6 */ /* 0x000e740000000000 */
[----:B-1----:R1:W4:Y:S01]  /*0ff0*/  SYNCS.EXCH.64 URZ, [UR4+0x240], UR6 ;  /* 0x0002400604ff75b2 */ /* 0x0023220008000100 */
[----:B------:R1:W2:Y:S01]  /*1000*/  SYNCS.EXCH.64 URZ, [UR4+0x250], UR6 ;  /* 0x0002500604ff75b2 */ /* 0x0002a20008000100 */
[----:B------:R1:W3:Y:S01]  /*1010*/  SYNCS.EXCH.64 URZ, [UR4+0x248], UR6 ;  /* 0x0002480604ff75b2 */ /* 0x0002e20008000100 */
[----:B------:R1:W1:Y:S01]  /*1020*/  SYNCS.EXCH.64 URZ, [UR4+0x258], UR6 ;  /* 0x0002580604ff75b2 */ /* 0x0002620008000100 */
[----:B------:R-:W-:Y:S01]  /*1030*/  NOP ;  /* 0x0000000000007918 */ /* 0x000fe20000000000 */
.L_x_15:
[----:B-123--:R-:W1:Y:S01]  /*1040*/  LDCU UR4, c[0x0][0x36c] ;  /* 0x00006d80ff0477ac */ /* 0x00ee620008000800 */
[----:B------:R-:W-:Y:S01]  /*1050*/  ISETP.NE.OR P3, PT, R0, 0x2, !P3 ;  /* 0x000000020000780c */ /* 0x000fe20005f65670 */
[----:B------:R-:W-:Y:S01]  /*1060*/  NOP ;  /* 0x0000000000007918 */ /* 0x000fe20000000000 */
[----:B------:R-:W-:Y:S01]  /*1070*/  LOP3.LUT R0, R55, 0x1f, RZ, 0xc0, !PT ;  /* 0x0000001f37007812 */ /* 0x000fe200078ec0ff */
[----:B------:R-:W-:Y:S02]  /*1080*/  UISETP.NE.AND UP4, UPT, UR22, URZ, UPT ;  /* 0x000000ff1600728c */ /* 0x000fe4000bf85270 */
[----:B-1----:R-:W-:-:S09]  /*1090*/  UISETP.EQ.U32.AND UP5, UPT, UR4, 0x1, UPT ;  /* 0x000000010400788c */ /* 0x002fd2000bfa2070 */
[----:B------:R-:W-:Y:S05]  /*10a0*/  BRA.U !UP5, `(.L_x_16) ;  /* 0x000000010d087547 */ /* 0x000fea000b800000 */
[----:B----4-:R-:W-:Y:S01]  /*10b0*/  UCGABAR_ARV ;  /* 0x00000000000079c7 */ /* 0x010fe20008000000 */
[----:B------:R-:W-:Y:S05]  /*10c0*/  BRA `(.L_x_17) ;  /* 0x0000000000047947 */ /* 0x000fea0003800000 */
.L_x_16:
[----:B----4-:R-:W-:Y:S01]  /*10d0*/  NOP ;  /* 0x0000000000007918 */ /* 0x010fe20000000000 */
.L_x_17:
[----:B------:R-:W1:Y:S01]  /*10e0*/  S2UR UR7, SR_CTAID.X ;  /* 0x00000000000779c3 */ /* 0x000e620000002500 */
[----:B------:R-:W-:-:S05]  /*10f0*/  CS2R.32 R48, SR_CgaSize ;  /* 0x0000000000307805 */ /* 0x000fca0000008a00 */
[----:B------:R-:W-:-:S05]  /*1100*/  IMAD R48, R48, -0xa0, RZ ;  /* 0xffffff6030307824 */ /* 0x000fca00078e02ff */
[----:B------:R-:W-:-:S14]  /*1110*/  R2UR UR5, R48 ;  /* 0x00000000300572ca */ /* 0x000fdc00000e0000 */
[----:B------:R-:W2:Y:S01]  /*1120*/  LDCU UR5, c[0x0][UR5+0x2b0] ;  /* 0x00005600050577ac */ /* 0x000ea20008000800 */
[----:B------:R-:W-:-:S05]  /*1130*/  CS2R.32 R48, SR_CgaSize ;  /* 0x0000000000307805 */ /* 0x000fca0000008a00 */
[----:B------:R-:W-:-:S05]  /*1140*/  IMAD R48, R48, -0xa0, RZ ;  /* 0xffffff6030307824 */ /* 0x000fca00078e02ff */
[----:B------:R-:W-:-:S14]  /*1150*/  R2UR UR4, R48 ;  /* 0x00000000300472ca */ /* 0x000fdc00000e0000 */
[----:B------:R-:W3:Y:S01]  /*1160*/  LDCU UR4, c[0x0][UR4+0x2b4] ;  /* 0x00005680040477ac */ /* 0x000ee20008000800 */
[----:B------:R-:W4:Y:S01]  /*1170*/  S2UR UR8, SR_CTAID.Y ;  /* 0x00000000000879c3 */ /* 0x000f220000002600 */
[----:B------:R-:W-:-:S05]  /*1180*/  CS2R.32 R48, SR_CgaSize ;  /* 0x0000000000307805 */ /* 0x000fca0000008a00 */
[----:B------:R-:W-:-:S05]  /*1190*/  IMAD R48, R48, -0xa0, RZ ;  /* 0xffffff6030307824 */ /* 0x000fca00078e02ff */
[----:B------:R-:W-:-:S14]  /*11a0*/  R2UR UR9, R48 ;  /* 0x00000000300972ca */ /* 0x000fdc00000e0000 */
[----:B------:R-:W3:Y:S01]  /*11b0*/  LDCU UR9, c[0x0][UR9+0x2a0] ;  /* 0x00005400090977ac */ /* 0x000ee20008000800 */
[----:B------:R-:W-:-:S05]  /*11c0*/  CS2R.32 R48, SR_CgaSize ;  /* 0x0000000000307805 */ /* 0x000fca0000008a00 */
[----:B------:R-:W-:-:S05]  /*11d0*/  IMAD R48, R48, -0xa0, RZ ;  /* 0xffffff6030307824 */ /* 0x000fca00078e02ff */
[----:B------:R-:W-:-:S14]  /*11e0*/  R2UR UR10, R48 ;  /* 0x00000000300a72ca */ /* 0x000fdc00000e0000 */
[----:B------:R-:W3:Y:S01]  /*11f0*/  LDCU UR10, c[0x0][UR10+0x2a4] ;  /* 0x000054800a0a77ac */ /* 0x000ee20008000800 */
[----:B------:R-:W3:Y:S01]  /*1200*/  S2UR UR36, SR_CTAID.Z ;  /* 0x00000000002479c3 */ /* 0x000ee20000002700 */
[----:B------:R-:W3:Y:S01]  /*1210*/  LDCU UR23, c[0x0][0xb24] ;  /* 0x00016480ff1777ac */ /* 0x000ee20008000800 */
[----:B------:R-:W3:Y:S01]  /*1220*/  LDCU UR40, c[0x0][0xb24] ;  /* 0x00016480ff2877ac */ /* 0x000ee20008000800 */
[----:B-1----:R-:W-:Y:S01]  /*1230*/  I2FP.F32.U32 R3, UR7 ;  /* 0x0000000700037c45 */ /* 0x002fe20008201000 */
[----:B------:R-:W1:Y:S04]  /*1240*/  LDCU UR27, c[0x0][0xb30] ;  /* 0x00016600ff1b77ac */ /* 0x000e680008000800 */
[----:B--2---:R-:W-:Y:S01]  /*1250*/  FMUL R3, R3, UR5 ;  /* 0x0000000503037c20 */ /* 0x004fe20008400000 */
[----:B------:R-:W-:Y:S01]  /*1260*/  USHF.L.U32 UR24, UR54, 0xa, URZ ;  /* 0x0000000a36187899 */ /* 0x000fe200080006ff */
[----:B----4-:R-:W-:Y:S01]  /*1270*/  I2FP.F32.U32 R2, UR8 ;  /* 0x0000000800027c45 */ /* 0x010fe20008201000 */
[----:B------:R-:W-:Y:S01]  /*1280*/  UMOV UR26, UR7 ;  /* 0x00000007001a7c82 */ /* 0x000fe20008000000 */
[----:B------:R-:W-:-:S02]  /*1290*/  UMOV UR30, UR8 ;  /* 0x00000008001e7c82 */ /* 0x000fc40008000000 */
[----:B------:R-:W2:Y:S01]  /*12a0*/  F2I.U32.TRUNC.NTZ R3, R3 ;  /* 0x0000000300037305 */ /* 0x000ea2000020f000 */
[----:B---3--:R-:W-:Y:S01]  /*12b0*/  UISETP.GE.AND UP2, UPT, UR23, 0x1, UPT ;  /* 0x000000011700788c */ /* 0x008fe2000bf46270 */
[----:B------:R-:W-:-:S06]  /*12c0*/  FMUL R2, R2, UR4 ;  /* 0x0000000402027c20 */ /* 0x000fcc0008400000 */
[----:B------:R-:W3:Y:S01]  /*12d0*/  F2I.U32.TRUNC.NTZ R2, R2 ;  /* 0x0000000200027305 */ /* 0x000ee2000020f000 */
[----:B--2---:R-:W-:Y:S02]  /*12e0*/  R2UR UR4, R3 ;  /* 0x00000000030472ca */ /* 0x004fe400000e0000 */
[----:B---3--:R-:W-:Y:S02]  /*12f0*/  R2UR UR6, R2 ;  /* 0x00000000020672ca */ /* 0x008fe400000e0000 */
[----:B------:R-:W-:-:S09]  /*1300*/  PRMT R2, RZ, 0x7610, R2 ;  /* 0x00007610ff027816 */ /* 0x000fd20000000002 */
[----:B------:R-:W-:-:S04]  /*1310*/  UIADD3 UR5, UPT, UPT, -UR4, URZ, URZ ;  /* 0x000000ff04057290 */ /* 0x000fc8000fffe1ff */
[----:B------:R-:W-:Y:S02]  /*1320*/  UIMAD UR5, UR9, UR5, UR7 ;  /* 0x00000005090572a4 */ /* 0x000fe4000f8e0207 */
[----:B------:R-:W-:-:S04]  /*1330*/  UIADD3 UR4, UPT, UPT, -UR6, URZ, URZ ;  /* 0x000000ff06047290 */ /* 0x000fc8000fffe1ff */
[----:B------:R-:W-:Y:S01]  /*1340*/  IMAD.U32 R48, RZ, RZ, UR5 ;  /* 0x00000005ff307e24 */ /* 0x000fe2000f8e00ff */
[----:B------:R-:W-:-:S06]  /*1350*/  UIMAD UR4, UR10, UR4, UR8 ;  /* 0x000000040a0472a4 */ /* 0x000fcc000f8e0208 */
[----:B------:R-:W-:Y:S01]  /*1360*/  IMAD.U32 R47, RZ, RZ, UR4 ;  /* 0x00000004ff2f7e24 */ /* 0x000fe2000f8e00ff */
[----:B-1----:R-:W-:Y:S06]  /*1370*/  BRA.U UP4, `(.L_x_18) ;  /* 0x00000001042c7547 */ /* 0x002fec000b800000 */
[----:B------:R-:W-:Y:S02]  /*1380*/  R2UR UR5, R47 ;  /* 0x000000002f0572ca */ /* 0x000fe400000e0000 */
[----:B------:R-:W-:-:S11]  /*1390*/  R2UR UR4, R48 ;  /* 0x00000000300472ca */ /* 0x000fd600000e0000 */
[----:B------:R-:W-:Y:S02]  /*13a0*/  UISETP.NE.AND UP0, UPT, UR5, URZ, UPT ;  /* 0x000000ff0500728c */ /* 0x000fe4000bf05270 */
[----:B------:R-:W-:Y:S02]  /*13b0*/  UISETP.NE.AND UP1, UPT, UR5, 0x1, UPT ;  /* 0x000000010500788c */ /* 0x000fe4000bf25270 */
[----:B------:R-:W-:-:S04]  /*13c0*/  UISETP.EQ.OR UP0, UPT, UR4, URZ, !UP0 ;  /* 0x000000ff0400728c */ /* 0x000fc8000c702670 */
[----:B------:R-:W-:Y:S02]  /*13d0*/  USEL UR5, URZ, 0x1, !UP0 ;  /* 0x00000001ff057887 */ /* 0x000fe4000c000000 */
[----:B------:R-:W-:Y:S02]  /*13e0*/  UISETP.NE.AND UP0, UPT, UR4, URZ, UPT ;  /* 0x000000ff0400728c */ /* 0x000fe4000bf05270 */
[----:B------:R-:W-:-:S04]  /*13f0*/  USEL UR4, URZ, 0x2, UP1 ;  /* 0x00000002ff047887 */ /* 0x000fc80008800000 */
[----:B------:R-:W-:-:S04]  /*1400*/  USEL UR4, UR4, 0x2, UP0 ;  /* 0x0000000204047887 */ /* 0x000fc80008000000 */
[----:B------:R-:W-:-:S06]  /*1410*/  UIADD3 UR4, UPT, UPT, UR5, UR4, URZ ;  /* 0x0000000405047290 */ /* 0x000fcc000fffe0ff */
[----:B------:R-:W-:Y:S02]  /*1420*/  IMAD.U32 R2, RZ, RZ, UR4 ;  /* 0x00000004ff027e24 */ /* 0x000fe4000f8e00ff */
.L_x_18:
[----:B------:R-:W-:Y:S05]  /*1430*/  BRA.U !UP2, `(.L_x_19) ;  /* 0x000000010ad47547 */ /* 0x000fea000b800000 */
[----:B------:R-:W1:Y:S01]  /*1440*/  LDCU.128 UR12, c[0x0][0xb10] ;  /* 0x00016200ff0c77ac */ /* 0x000e620008000c00 */
[----:B------:R-:W2:Y:S01]  /*1450*/  LDCU UR6, c[0x0][0x370] ;  /* 0x00006e00ff0677ac */ /* 0x000ea20008000800 */
[----:B------:R-:W3:Y:S01]  /*1460*/  LDCU UR5, c[0x0][0x374] ;  /* 0x00006e80ff0577ac */ /* 0x000ee20008000800 */
[----:B------:R-:W4:Y:S01]  /*1470*/  LDCU UR25, c[0x0][0xb0c] ;  /* 0x00016180ff1977ac */ /* 0x000f220008000800 */
[----:B------:R-:W4:Y:S01]  /*1480*/  LDCU UR4, c[0x0][0xb20] ;  /* 0x00016400ff0477ac */ /* 0x000f220008000800 */
[----:B------:R-:W4:Y:S01]  /*1490*/  LDCU.64 UR8, c[0x0][0xb28] ;  /* 0x00016500ff0877ac */ /* 0x000f220008000a00 */
[----:B-1----:R-:W-:Y:S02]  /*14a0*/  UISETP.NE.AND UP0, UPT, UR14, 0x1, UPT ;  /* 0x000000010e00788c */ /* 0x002fe4000bf05270 */
[----:B---3--:R-:W-:Y:S02]  /*14b0*/  UIMAD.WIDE.U32 UR10, UR5, UR15, URZ ;  /* 0x0000000f050a72a5 */ /* 0x008fe4000f8e00ff */
[----:B--2---:R-:W-:-:S02]  /*14c0*/  UIMAD.WIDE.U32 UR18, UR6, UR12, URZ ;  /* 0x0000000c061272a5 */ /* 0x004fc4000f8e00ff */
[----:B----4-:R-:W-:Y:S02]  /*14d0*/  UISETP.NE.AND UP1, UPT, UR25, 0x1, UPT ;  /* 0x000000011900788c */ /* 0x010fe4000bf25270 */
[----:B------:R-:W-:Y:S01]  /*14e0*/  UISETP.NE.AND UP2, UPT, UR23, 0x1, UPT ;  /* 0x000000011700788c */ /* 0x000fe2000bf45270 */
[----:B------:R-:W-:Y:S02]  /*14f0*/  UMOV UR10, UR11 ;  /* 0x0000000b000a7c82 */ /* 0x000fe40008000000 */
[----:B------:R-:W-:Y:S01]  /*1500*/  UMOV UR18, UR19 ;  /* 0x0000001300127c82 */ /* 0x000fe20008000000 */
[----:B------:R-:W-:Y:S02]  /*1510*/  @UP0 USHF.R.U32.HI UR5, URZ, UR4, UR10 ;  /* 0x00000004ff050299 */ /* 0x000fe4000801160a */
[----:B------:R-:W-:Y:S02]  /*1520*/  UIMAD.WIDE.U32 UR20, UR30, UR15, URZ ;  /* 0x0000000f1e1472a5 */ /* 0x000fe4000f8e00ff */
[----:B------:R-:W-:-:S02]  /*1530*/  UIMAD.WIDE.U32 UR10, UR5, UR8, URZ ;  /* 0x00000008050a72a5 */ /* 0x000fc4000f8e00ff */
[----:B------:R-:W-:Y:S02]  /*1540*/  @UP1 USHF.R.U32.HI UR6, URZ, UR13, UR18 ;  /* 0x0000000dff061299 */ /* 0x000fe40008011612 */
[----:B------:R-:W-:Y:S02]  /*1550*/  UIMAD.WIDE.U32 UR16, UR26, UR12, URZ ;  /* 0x0000000c1a1072a5 */ /* 0x000fe4000f8e00ff */
[----:B------:R-:W-:Y:S01]  /*1560*/  UIMAD.WIDE.U32 UR18, UR6, UR8, URZ ;  /* 0x00000008061272a5 */ /* 0x000fe2000f8e00ff */
[----:B------:R-:W-:Y:S01]  /*1570*/  UMOV UR20, UR21 ;  /* 0x0000001500147c82 */ /* 0x000fe20008000000 */
[----:B------:R-:W-:Y:S01]  /*1580*/  UMOV UR10, UR11 ;  /* 0x0000000b000a7c82 */ /* 0x000fe20008000000 */
[----:B------:R-:W-:Y:S02]  /*1590*/  USHF.R.U32.HI UR20, URZ, UR4, UR20 ;  /* 0x00000004ff147299 */ /* 0x000fe40008011614 */
[----:B------:R-:W-:Y:S02]  /*15a0*/  @UP2 USHF.R.U32.HI UR5, URZ, UR9, UR10 ;  /* 0x00000009ff052299 */ /* 0x000fe4000801160a */
[----:B------:R-:W-:Y:S01]  /*15b0*/  UMOV UR7, UR19 ;  /* 0x0000001300077c82 */ /* 0x000fe20008000000 */
[----:B------:R-:W-:Y:S01]  /*15c0*/  UMOV UR16, UR17 ;  /* 0x0000001100107c82 */ /* 0x000fe20008000000 */
[----:B------:R-:W-:-:S02]  /*15d0*/  @UP2 USHF.R.U32.HI UR6, URZ, UR9, UR7 ;  /* 0x00000009ff062299 */ /* 0x000fc40008011607 */
[----:B------:R-:W-:Y:S02]  /*15e0*/  USHF.R.U32.HI UR13, URZ, UR13, UR16 ;  /* 0x0000000dff0d7299 */ /* 0x000fe40008011610 */
[----:B------:R-:W-:Y:S02]  /*15f0*/  USEL UR4, UR30, UR20, !UP0 ;  /* 0x000000141e047287 */ /* 0x000fe4000c000000 */
[----:B------:R-:W-:Y:S02]  /*1600*/  UIMAD UR7, UR5, UR23, URZ ;  /* 0x00000017050772a4 */ /* 0x000fe4000f8e02ff */
[----:B------:R-:W-:Y:S02]  /*1610*/  USEL UR5, UR26, UR13, !UP1 ;  /* 0x0000000d1a057287 */ /* 0x000fe4000c800000 */
[----:B------:R-:W-:Y:S02]  /*1620*/  UIMAD UR12, UR6, UR23, URZ ;  /* 0x00000017060c72a4 */ /* 0x000fe4000f8e02ff */
[----:B------:R-:W-:-:S02]  /*1630*/  UISETP.GE.AND UP0, UPT, UR4, UR7, UPT ;  /* 0x000000070400728c */ /* 0x000fc4000bf06270 */
[----:B------:R-:W-:Y:S02]  /*1640*/  UIMAD.WIDE.U32 UR10, UR4, UR8, URZ ;  /* 0x00000008040a72a5 */ /* 0x000fe4000f8e00ff */
[----:B------:R-:W-:Y:S02]  /*1650*/  UISETP.GE.OR UP0, UPT, UR5, UR12, UP0 ;  /* 0x0000000c0500728c */ /* 0x000fe40008706670 */
[----:B------:R-:W-:Y:S02]  /*1660*/  UIMAD.WIDE.U32 UR12, UR5, UR8, URZ ;  /* 0x00000008050c72a5 */ /* 0x000fe4000f8e00ff */
[----:B------:R-:W-:Y:S01]  /*1670*/  UIADD3 UR10, UPT, UPT, -UR4, URZ, URZ ;  /* 0x000000ff040a7290 */ /* 0x000fe2000fffe1ff */
[----:B------:R-:W-:Y:S01]  /*1680*/  UMOV UR8, UR11 ;  /* 0x0000000b00087c82 */ /* 0x000fe20008000000 */
[----:B------:R-:W-:Y:S02]  /*1690*/  UIADD3 UR11, UPT, UPT, -UR5, URZ, URZ ;  /* 0x000000ff050b7290 */ /* 0x000fe4000fffe1ff */
[----:B------:R-:W-:-:S03]  /*16a0*/  USHF.R.U32.HI UR8, URZ, UR9, UR8 ;  /* 0x00000009ff087299 */ /* 0x000fc60008011608 */
[----:B------:R-:W-:Y:S01]  /*16b0*/  @!UP0 UMOV UR7, UR13 ;  /* 0x0000000d00078c82 */ /* 0x000fe20008000000 */
[----:B------:R-:W-:Y:S02]  /*16c0*/  UIMAD UR30, UR14, UR10, UR30 ;  /* 0x0000000a0e1e72a4 */ /* 0x000fe4000f8e021e */
[----:B------:R-:W-:Y:S02]  /*16d0*/  USEL UR8, UR4, UR8, !UP2 ;  /* 0x0000000804087287 */ /* 0x000fe4000d000000 */
[----:B------:R-:W-:Y:S02]  /*16e0*/  @!UP0 USHF.R.U32.HI UR7, URZ, UR9, UR7 ;  /* 0x00000009ff078299 */ /* 0x000fe40008011607 */
[----:B------:R-:W-:Y:S02]  /*16f0*/  UIADD3 UR9, UPT, UPT, -UR8, URZ, URZ ;  /* 0x000000ff08097290 */ /* 0x000fe4000fffe1ff */
[----:B------:R-:W-:Y:S02]  /*1700*/  @!UP0 USEL UR7, UR5, UR7, !UP2 ;  /* 0x0000000705078287 */ /* 0x000fe4000d000000 */
[----:B------:R-:W-:-:S02]  /*1710*/  UIMAD UR9, UR23, UR9, UR4 ;  /* 0x00000009170972a4 */ /* 0x000fc4000f8e0204 */
[----:B------:R-:W-:Y:S02]  /*1720*/  @!UP0 UIADD3 UR8, UPT, UPT, UR8, -UR7, URZ ;  /* 0x8000000708088290 */ /* 0x000fe4000fffe0ff */
[----:B------:R-:W-:Y:S02]  /*1730*/  @!UP0 UIMAD UR6, UR9, UR6, UR7 ;  /* 0x00000006090682a4 */ /* 0x000fe4000f8e0207 */
[----:B------:R-:W-:Y:S02]  /*1740*/  @!UP0 UIMAD UR4, UR8, UR23, UR5 ;  /* 0x00000017080482a4 */ /* 0x000fe4000f8e0205 */
[----:B------:R-:W-:Y:S02]  /*1750*/  UIMAD UR26, UR25, UR11, UR26 ;  /* 0x0000000b191a72a4 */ /* 0x000fe4000f8e021a */
[----:B------:R-:W-:Y:S01]  /*1760*/  UIMAD UR30, UR4, UR14, UR30 ;  /* 0x0000000e041e72a4 */ /* 0x000fe2000f8e021e */
[----:B------:R-:W-:Y:S02]  /*1770*/  @!UP0 UMOV UR5, UR6 ;  /* 0x0000000600058c82 */ /* 0x000fe40008000000 */
[----:B------:R-:W-:-:S12]  /*1780*/  UIMAD UR26, UR5, UR25, UR26 ;  /* 0x00000019051a72a4 */ /* 0x000fd8000f8e021a */
.L_x_19:
[----:B------:R-:W-:Y:S02]  /*1790*/  UISETP.NE.AND UP1, UPT, UR27, 0x1, UPT ;  /* 0x000000011b00788c */ /* 0x000fe4000bf25270 */
[----:B------:R-:W-:Y:S02]  /*17a0*/  UISETP.NE.AND UP0, UPT, UR22, 0x2, UPT ;  /* 0x000000021600788c */ /* 0x000fe4000bf05270 */
[----:B------:R-:W-:-:S05]  /*17b0*/  ULOP3.LUT UR21, UR24, 0x400, URZ, 0xc0, !UPT ;  /* 0x0000040018157892 */ /* 0x000fca000f8ec0ff */
[----:B------:R-:W-:Y:S07]  /*17c0*/  BRA.U UP1, `(.L_x_20) ;  /* 0x0000000101447547 */ /* 0x000fee000b800000 */
[----:B------:R-:W1:Y:S01]  /*17d0*/  LDCU.128 UR8, c[0x0][0xb10] ;  /* 0x00016200ff0877ac */ /* 0x000e620008000c00 */
[----:B------:R-:W2:Y:S01]  /*17e0*/  LDCU UR12, c[0x0][0xb0c] ;  /* 0x00016180ff0c77ac */ /* 0x000ea20008000800 */
[----:B------:R-:W3:Y:S01]  /*17f0*/  LDCU UR13, c[0x0][0xb20] ;  /* 0x00016400ff0d77ac */ /* 0x000ee20008000800 */
[----:B-1----:R-:W-:Y:S02]  /*1800*/  UIMAD.WIDE.U32 UR6, UR26, UR8, URZ ;  /* 0x000000081a0672a5 */ /* 0x002fe4000f8e00ff */
[----:B------:R-:W-:Y:S02]  /*1810*/  UIMAD.WIDE.U32 UR4, UR30, UR11, URZ ;  /* 0x0000000b1e0472a5 */ /* 0x000fe4000f8e00ff */
[----:B--2---:R-:W-:Y:S02]  /*1820*/  UISETP.NE.AND UP2, UPT, UR12, 0x1, UPT ;  /* 0x000000010c00788c */ /* 0x004fe4000bf45270 */
[----:B------:R-:W-:Y:S01]  /*1830*/  UISETP.NE.AND UP1, UPT, UR10, 0x1, UPT ;  /* 0x000000010a00788c */ /* 0x000fe2000bf25270 */
[----:B------:R-:W-:-:S02]  /*1840*/  UMOV UR6, UR7 ;  /* 0x0000000700067c82 */ /* 0x000fc40008000000 */
[----:B------:R-:W-:Y:S01]  /*1850*/  UMOV UR4, UR5 ;  /* 0x0000000500047c82 */ /* 0x000fe20008000000 */
[----:B------:R-:W-:Y:S02]  /*1860*/  USHF.R.U32.HI UR6, URZ, UR9, UR6 ;  /* 0x00000009ff067299 */ /* 0x000fe40008011606 */
[----:B---3--:R-:W-:Y:S02]  /*1870*/  USHF.R.U32.HI UR4, URZ, UR13, UR4 ;  /* 0x0000000dff047299 */ /* 0x008fe40008011604 */
[----:B------:R-:W-:Y:S02]  /*1880*/  USEL UR5, UR26, UR6, !UP2 ;  /* 0x000000061a057287 */ /* 0x000fe4000d000000 */
[----:B------:R-:W-:-:S04]  /*1890*/  USEL UR4, UR30, UR4, !UP1 ;  /* 0x000000041e047287 */ /* 0x000fc8000c800000 */
[----:B------:R-:W-:Y:S02]  /*18a0*/  UIADD3 UR6, UPT, UPT, UR5, -UR4, URZ ;  /* 0x8000000405067290 */ /* 0x000fe4000fffe0ff */
[----:B------:R-:W-:Y:S02]  /*18b0*/  UIADD3 UR4, UPT, UPT, -UR5, UR4, URZ ;  /* 0x0000000405047290 */ /* 0x000fe4000fffe1ff */
[----:B------:R-:W-:Y:S02]  /*18c0*/  UIMAD UR30, UR6, UR10, UR30 ;  /* 0x0000000a061e72a4 */ /* 0x000fe4000f8e021e */
[----:B------:R-:W-:-:S12]  /*18d0*/  UIMAD UR26, UR4, UR12, UR26 ;  /* 0x0000000c041a72a4 */ /* 0x000fd8000f8e021a */
.L_x_20:
[----:B------:R-:W-:Y:S05]  /*18e0*/  BRA.U !UP5, `(.L_x_21) ;  /* 0x000000010d0c7547 */ /* 0x000fea000b800000 */
[----:B------:R-:W-:Y:S01]  /*18f0*/  UCGABAR_WAIT ;  /* 0x0000000000007dc7 */ /* 0x000fe20008000000 */
[----:B------:R-:W-:Y:S01]  /*1900*/  CCTL.IVALL ;  /* 0x00000000ff00798f */ /* 0x000fe20002000000 */
[----:B------:R-:W-:Y:S05]  /*1910*/  BRA `(.L_x_22) ;  /* 0x0000000000047947 */ /* 0x000fea0003800000 */
.L_x_21:
[----:B------:R-:W-:Y:S06]  /*1920*/  BAR.SYNC.DEFER_BLOCKING 0x0 ;  /* 0x0000000000007b1d */ /* 0x000fec0000010000 */
.L_x_22:
[----:B------:R-:W-:Y:S05]  /*1930*/  BRA.U UP0, `(.L_x_23) ;  /* 0x0000001d00dc7547 */ /* 0x000fea000b800000 */
[----:B------:R-:W1:Y:S01]  /*1940*/  LDCU UR6, c[0x0][0x38c] ;  /* 0x00007180ff0677ac */ /* 0x000e620008000800 */
[----:B------:R-:W-:Y:S01]  /*1950*/  PLOP3.LUT P1, PT, PT, PT, UP3, 0x80, 0x8 ;  /* 0x000000000008781c */ /* 0x000fe20003f2f038 */
[----:B------:R-:W-:Y:S01]  /*1960*/  IMAD.MOV.U32 R12, RZ, RZ, 0x1 ;  /* 0x00000001ff0c7424 */ /* 0x000fe200078e00ff */
[----:B------:R-:W-:Y:S01]  /*1970*/  ISETP.EQ.OR P2, PT, R0, RZ, P3 ;  /* 0x000000ff0000720c */ /* 0x000fe20001f42670 */
[----:B------:R-:W-:Y:S01]  /*1980*/  UISETP.NE.AND UP1, UPT, UR22, URZ, UPT ;  /* 0x000000ff1600728c */ /* 0x000fe2000bf25270 */
[----:B------:R-:W-:Y:S02]  /*1990*/  PLOP3.LUT P1, PT, P1, PT, PT, 0x8, 0x80 ;  /* 0x000000000080781c */ /* 0x000fe40000f2e170 */
[----:B------:R-:W-:Y:S01]  /*19a0*/  CS2R R10, SRZ ;  /* 0x00000000000a7805 */ /* 0x000fe2000001ff00 */
[----:B------:R-:W-:Y:S01]  /*19b0*/  IMAD.MOV.U32 R9, RZ, RZ, RZ ;  /* 0x000000ffff097224 */ /* 0x000fe200078e00ff */
[----:B------:R-:W2:Y:S01]  /*19c0*/  LDCU UR39, c[0x0][0x370] ;  /* 0x00006e00ff2777ac */ /* 0x000ea20008000800 */
[----:B------:R-:W-:Y:S01]  /*19d0*/  IMAD.MOV.U32 R8, RZ, RZ, 0x1 ;  /* 0x00000001ff087424 */ /* 0x000fe200078e00ff */
[----:B------:R-:W3:Y:S01]  /*19e0*/  LDCU.64 UR28, c[0x0][0x348] ;  /* 0x00006900ff1c77ac */ /* 0x000ee20008000a00 */
[----:B------:R-:W-:-:S02]  /*19f0*/  USHF.R.U32.HI UR44, URZ, 0x5, UR21 ;  /* 0x00000005ff2c7899 */ /* 0x000fc40008011615 */
[----:B-1----:R-:W-:Y:S02]  /*1a00*/  UIADD3 UR5, UPT, UPT, UR6, 0x1f, URZ ;  /* 0x0000001f06057890 */ /* 0x002fe4000fffe0ff */
[----:B------:R-:W-:Y:S02]  /*1a10*/  UIADD3 UR45, UPT, UPT, UR6, 0x3e, URZ ;  /* 0x0000003e062d7890 */ /* 0x000fe4000fffe0ff */
[----:B------:R-:W-:Y:S01]  /*1a20*/  USHF.R.S32.HI UR4, URZ, 0x1f, UR5 ;  /* 0x0000001fff047899 */ /* 0x000fe20008011405 */
[----:B------:R-:W1:Y:S03]  /*1a30*/  LDCU UR38, c[0x0][0x374] ;  /* 0x00006e80ff2677ac */ /* 0x000e660008000800 */
[----:B------:R-:W-:Y:S02]  /*1a40*/  ULEA.HI UR4, UR4, UR5, URZ, 0x5 ;  /* 0x0000000504047291 */ /* 0x000fe4000f8f28ff */
[----:B------:R-:W-:-:S02]  /*1a50*/  USEL UR25, UR37, 0x2, UP1 ;  /* 0x0000000225197887 */ /* 0x000fc40008800000 */
[----:B------:R-:W-:Y:S02]  /*1a60*/  USHF.R.S32.HI UR42, URZ, 0x5, UR4 ;  /* 0x00000005ff2a7899 */ /* 0x000fe40008011404 */
[----:B------:R-:W-:Y:S02]  /*1a70*/  UIADD3 UR4, UPT, UPT, UR6, -0x1, URZ ;  /* 0xffffffff06047890 */ /* 0x000fe4000fffe0ff */
[----:B------:R-:W-:Y:S02]  /*1a80*/  UISETP.LT.U32.AND UP0, UPT, UR42, 0x1a, UPT ;  /* 0x0000001a2a00788c */ /* 0x000fe4000bf01070 */
[----:B------:R-:W-:Y:S02]  /*1a90*/  UISETP.GE.U32.AND UP2, UPT, UR4, -0x3f, UPT ;  /* 0xffffffc10400788c */ /* 0x000fe4000bf46070 */
[----:B------:R-:W-:Y:S01]  /*1aa0*/  USEL UR41, UR42, 0x1a, UP0 ;  /* 0x0000001a2a297887 */ /* 0x000fe20008000000 */
[----:B------:R-:W-:-:S03]  /*1ab0*/  UMOV UR5, URZ ;  /* 0x000000ff00057c82 */ /* 0x000fc60008000000 */
[----:B------:R-:W-:Y:S02]  /*1ac0*/  UIADD3 UR24, UPT, UPT, UR41, -0x1, URZ ;  /* 0xffffffff29187890 */ /* 0x000fe4000fffe0ff */
[----:B------:R-:W-:-:S03]  /*1ad0*/  UIADD3 UR43, UPT, UPT, UR42, -UR41, URZ ;  /* 0x800000292a2b7290 */ /* 0x000fc6000fffe0ff */
[----:B------:R-:W-:-:S04]  /*1ae0*/  @UP2 UIADD3 UR24, UPT, UPT, UR41, URZ, URZ ;  /* 0x000000ff29182290 */ /* 0x000fc8000fffe0ff */
[----:B-123--:R-:W-:-:S12]  /*1af0*/  UIADD3 UR24, UPT, UPT, UR24, 0x1, URZ ;  /* 0x0000000118187890 */ /* 0x00efd8000fffe0ff */
.L_x_43:
[----:B------:R-:W-:Y:S01]  /*1b00*/  UISETP.NE.AND UP0, UPT, UR54, URZ, UPT ;  /* 0x000000ff3600728c */ /* 0x000fe2000bf05270 */
[----:B------:R-:W1:Y:S08]  /*1b10*/  S2UR UR54, SR_CgaCtaId ;  /* 0x00000000003679c3 */ /* 0x000e700000008800 */
[----:B------:R-:W-:Y:S05]  /*1b20*/  BRA.U UP0, `(.L_x_24) ;  /* 0x0000000100347547 */ /* 0x000fea000b800000 */
[----:B------:R-:W2:Y:S01]  /*1b30*/  S2R R0, SR_CgaCtaId ;  /* 0x0000000000007919 */ /* 0x000ea20000008800 */
[----:B------:R-:W-:-:S04]  /*1b40*/  MOV R2, 0x400 ;  /* 0x0000040000027802 */ /* 0x000fc80000000f00 */
[----:B--2---:R-:W-:Y:S02]  /*1b50*/  LEA R0, R0, R2, 0x18 ;  /* 0x0000000200007211 */ /* 0x004fe400078ec0ff */
[----:B------:R-:W-:-:S03]  /*1b60*/  SHF.L.U32 R2, R8, 0x1f, RZ ;  /* 0x0000001f08027819 */ /* 0x000fc600000006ff */
[----:B------:R-:W-:-:S04]  /*1b70*/  IMAD R0, R9, 0x8, R0 ;  /* 0x0000000809007824 */ /* 0x000fc800078e0200 */
[----:B------:R-:W2:Y:S02]  /*1b80*/  SYNCS.PHASECHK.TRANS64.TRYWAIT P0, [R0+URZ+0x250], R2 ;  /* 0x00025002000075a7 */ /* 0x000ea400080011ff */
[----:B--2---:R-:W-:Y:S05]  /*1b90*/  @!P0 BRA `(.L_x_25) ;  /* 0x0000006400f88947 */ /* 0x004fea0003800000 */
.L_x_145:
[----:B------:R-:W-:Y:S01]  /*1ba0*/  VIADD R9, R9, 0x1 ;  /* 0x0000000109097836 */ /* 0x000fe20000000000 */
[----:B------:R2:W-:Y:S04]  /*1bb0*/  SYNCS.ARRIVE.TRANS64.A1T0 RZ, [R0+URZ+0x240], RZ ;  /* 0x000240ff00ff79a7 */ /* 0x0005e800081000ff */
[----:B------:R-:W-:-:S04]  /*1bc0*/  ISETP.NE.AND P0, PT, R9, 0x2, PT ;  /* 0x000000020900780c */ /* 0x000fc80003f05270 */
[----:B------:R-:W-:Y:S02]  /*1bd0*/  SEL R9, R9, RZ, P0 ;  /* 0x000000ff09097207 */ /* 0x000fe40000000000 */
[----:B--2---:R-:W-:-:S04]  /*1be0*/  SEL R0, RZ, 0x1, P0 ;  /* 0x00000001ff007807 */ /* 0x004fc80000000000 */
[----:B------:R-:W-:-:S07]  /*1bf0*/  LOP3.LUT R8, R8, R0, RZ, 0x3c, !PT ;  /* 0x0000000008087212 */ /* 0x000fce00078e3cff */
.L_x_24:
[----:B------:R-:W-:Y:S01]  /*1c00*/  UMOV UR6, 0x400 ;  /* 0x0000040000067882 */ /* 0x000fe20000000000 */
[----:B------:R-:W-:Y:S01]  /*1c10*/  SHF.L.U32 R0, R12, 0x1f, RZ ;  /* 0x0000001f0c007819 */ /* 0x000fe200000006ff */
[----:B-1----:R-:W-:Y:S02]  /*1c20*/  ULEA UR6, UR54, UR6, 0x18 ;  /* 0x0000000636067291 */ /* 0x002fe4000f8ec0ff */
[----:B------:R-:W-:Y:S02]  /*1c30*/  UISETP.GE.U32.AND UP0, UPT, UR45, 0x3f, UPT ;  /* 0x0000003f2d00788c */ /* 0x000fe4000bf06070 */
[----:B------:R-:W-:Y:S02]  /*1c40*/  ULEA UR4, UR5, UR6, 0x3 ;  /* 0x0000000605047291 */ /* 0x000fe4000f8e18ff */
[----:B------:R-:W-:Y:S02]  /*1c50*/  USHF.L.U32 UR11, UR30, 0x6, URZ ;  /* 0x000000061e0b7899 */ /* 0x000fe400080006ff */
[----:B------:R-:W-:Y:S01]  /*1c60*/  ULEA UR35, UR26, UR44, 0x6 ;  /* 0x0000002c1a237291 */ /* 0x000fe2000f8e30ff */
[----:B------:R-:W-:-:S04]  /*1c70*/  UMOV UR13, URZ ;  /* 0x000000ff000d7c82 */ /* 0x000fc80008000000 */
[----:B------:R1:W2:Y:S01]  /*1c80*/  SYNCS.PHASECHK.TRANS64.TRYWAIT P0, [UR4+0xd0], R0 ;  /* 0x0000d000ff0075a7 */ /* 0x0002a20008001104 */
[----:B------:R-:W-:Y:S06]  /*1c90*/  BRA.U !UP0, `(.L_x_26) ;  /* 0x0000000108bc7547 */ /* 0x000fec000b800000 */
[----:B------:R-:W-:Y:S01]  /*1ca0*/  UMOV UR7, URZ ;  /* 0x000000ff00077c82 */ /* 0x000fe20008000000 */
[----:B------:R-:W-:-:S05]  /*1cb0*/  UMOV UR4, UR5 ;  /* 0x0000000500047c82 */ /* 0x000fca0008000000 */
.L_x_32:
[----:B------:R-:W-:Y:S01]  /*1cc0*/  ULEA UR33, UR4, UR6, 0x3 ;  /* 0x0000000604217291 */ /* 0x000fe2000f8e18ff */
[----:B--2---:R-:W-:Y:S01]  /*1cd0*/  @!P3 MOV R2, 0x2000 ;  /* 0x000020000002b802 */ /* 0x004fe20000000f00 */
[----:B--2-4-:R-:W-:Y:S10]  /*1ce0*/  @P0 BRA `(.L_x_27) ;  /* 0x00000000000c0947 */ /* 0x014ff40003800000 */
[----:B------:R-:W-:-:S04]  /*1cf0*/  SHF.L.U32 R3, R12, 0x1f, RZ ;  /* 0x0000001f0c037819 */ /* 0x000fc800000006ff */
[----:B------:R-:W2:Y:S02]  /*1d00*/  SYNCS.PHASECHK.TRANS64.TRYWAIT P0, [UR33+0xd0], R3 ;  /* 0x0000d003ff0075a7 */ /* 0x000ea40008001121 */
[----:B--2---:R-:W-:Y:S05]  /*1d10*/  @!P0 BRA `(.L_x_28) ;  /* 0x0000006400ac8947 */ /* 0x004fea0003800000 */
.L_x_27:
[----:B------:R2:W-:Y:S01]  /*1d20*/  @!P3 SYNCS.ARRIVE.TRANS64 RZ, [UR33], R2 ;  /* 0x00000002ffffb9a7 */ /* 0x0005e20008000021 */
[----:B------:R-:W-:-:S04]  /*1d30*/  ULOP3.LUT UR5, UR25, 0x2, URZ, 0xfc, !UPT ;  /* 0x0000000219057892 */ /* 0x000fc8000f8efcff */
[----:B------:R-:W-:-:S09]  /*1d40*/  UISETP.NE.AND UP0, UPT, UR5, 0x2, UPT ;  /* 0x000000020500788c */ /* 0x000fd2000bf05270 */
[----:B------:R-:W-:Y:S05]  /*1d50*/  BRA.U UP0, `(.L_x_29) ;  /* 0x0000000100047547 */ /* 0x000fea000b800000 */
[----:B------:R-:W-:Y:S05]  /*1d60*/  BPT.TRAP 0x1 ;  /* 0x000000040000795c */ /* 0x000fea0000300000 */
.L_x_29:
[----:B------:R-:W-:Y:S04]  /*1d70*/  BSSY.RECONVERGENT B0, `(.L_x_30) ;  /* 0x0000003000007945 */ /* 0x000fe80003800200 */
[----:B------:R-:W-:Y:S05]  /*1d80*/  @P2 BRA `(.L_x_31) ;  /* 0x0000000000042947 */ /* 0x000fea0003800000 */
[----:B------:R-:W-:Y:S05]  /*1d90*/  BPT.TRAP 0x1 ;  /* 0x000000040000795c */ /* 0x000fea0000300000 */
.L_x_31:
[----:B------:R-:W-:Y:S05]  /*1da0*/  BSYNC.RECONVERGENT B0 ;  /* 0x0000000000007941 */ /* 0x000fea0003800200 */
.L_x_30:
[----:B------:R-:W-:Y:S02]  /*1db0*/  UIADD3 UR5, UPT, UPT, UR4, 0x1, URZ ;  /* 0x0000000104057890 */ /* 0x000fe4000fffe0ff */
[----:B------:R-:W-:Y:S02]  /*1dc0*/  UIADD3 UR16, UP1, UPT, UR28, 0x80, URZ ;  /* 0x000000801c107890 */ /* 0x000fe4000ff3e0ff */
[----:B------:R-:W-:Y:S02]  /*1dd0*/  UISETP.NE.AND UP0, UPT, UR5, 0x1a, UPT ;  /* 0x0000001a0500788c */ /* 0x000fe4000bf05270 */
[----:B------:R-:W-:Y:S02]  /*1de0*/  USHF.L.U32 UR34, UR7, 0x5, URZ ;  /* 0x0000000507227899 */ /* 0x000fe400080006ff */
[----:B------:R-:W-:Y:S02]  /*1df0*/  USEL UR9, URZ, 0x1, UP0 ;  /* 0x00000001ff097887 */ /* 0x000fe40008000000 */
[----:B------:R-:W-:-:S02]  /*1e00*/  USEL UR5, UR5, URZ, UP0 ;  /* 0x000000ff05057287 */ /* 0x000fc40008000000 */
[----:B------:R-:W-:Y:S02]  /*1e10*/  UIADD3 UR14, UP0, UPT, UR28, 0x180, URZ ;  /* 0x000001801c0e7890 */ /* 0x000fe4000ff1e0ff */
[----:B------:R-:W-:Y:S01]  /*1e20*/  ULEA UR8, UR5, UR6, 0x3 ;  /* 0x0000000605087291 */ /* 0x000fe2000f8e18ff */
[----:B------:R-:W-:Y:S01]  /*1e30*/  LOP3.LUT R12, R12, UR9, RZ, 0x3c, !PT ;  /* 0x000000090c0c7c12 */ /* 0x000fe2000f8e3cff */
[----:B------:R-:W-:Y:S02]  /*1e40*/  UIADD3.X UR17, UPT, UPT, URZ, UR29, URZ, UP1, !UPT ;  /* 0x0000001dff117290 */ /* 0x000fe40008ffe4ff */
[----:B------:R-:W-:Y:S01]  /*1e50*/  UIADD3.X UR15, UPT, UPT, URZ, UR29, URZ, UP0, !UPT ;  /* 0x0000001dff0f7290 */ /* 0x000fe200087fe4ff */
[----:B-1----:R-:W-:Y:S01]  /*1e60*/  SHF.L.U32 R0, R12, 0x1f, RZ ;  /* 0x0000001f0c007819 */ /* 0x002fe200000006ff */
[----:B------:R-:W-:Y:S01]  /*1e70*/  UMOV UR18, 0x0 ;  /* 0x0000000000127882 */ /* 0x000fe20000000000 */
[----:B------:R-:W-:Y:S01]  /*1e80*/  UMOV UR19, 0x10000000 ;  /* 0x1000000000137882 */ /* 0x000fe20000000000 */
[----:B------:R-:W-:Y:S01]  /*1e90*/  UMOV UR12, UR36 ;  /* 0x00000024000c7c82 */ /* 0x000fe20008000000 */
[----:B------:R3:W4:Y:S01]  /*1ea0*/  SYNCS.PHASECHK.TRANS64.TRYWAIT P0, [UR8+0xd0], R0 ;  /* 0x0000d000ff0075a7 */ /* 0x0007220008001108 */
[----:B------:R-:W-:Y:S01]  /*1eb0*/  USHF.L.U32 UR8, UR4, 0xc, URZ ;  /* 0x0000000c04087899 */ /* 0x000fe200080006ff */
[----:B------:R-:W-:-:S02]  /*1ec0*/  UMOV UR9, UR33 ;  /* 0x0000002100097c82 */ /* 0x000fc40008000000 */
[----:B------:R-:W-:Y:S01]  /*1ed0*/  UMOV UR4, 0x30000 ;  /* 0x0003000000047882 */ /* 0x000fe20000000000 */
[----:B------:R-:W-:Y:S02]  /*1ee0*/  ULEA UR32, UR21, UR8, 0x1 ;  /* 0x0000000815207291 */ /* 0x000fe4000f8e08ff */
[----:B------:R-:W-:Y:S02]  /*1ef0*/  UIADD3 UR8, UPT, UPT, UR6, 0x1d600, UR8 ;  /* 0x0001d60006087890 */ /* 0x000fe4000fffe008 */
[----:B------:R-:W-:Y:S01]  /*1f00*/  UIADD3 UR32, UPT, UPT, UR6, 0x3600, UR32 ;  /* 0x0000360006207890 */ /* 0x000fe2000fffe020 */
[----:B------:R-:W-:Y:S01]  /*1f10*/  UMOV UR10, UR34 ;  /* 0x00000022000a7c82 */ /* 0x000fe20008000000 */
[----:B------:R-:W-:Y:S01]  /*1f20*/  UIADD3 UR7, UPT, UPT, UR7, 0x1, URZ ;  /* 0x0000000107077890 */ /* 0x000fe2000fffe0ff */
[----:B------:R-:W-:-:S03]  /*1f30*/  UMOV UR13, UR24 ;  /* 0x00000018000d7c82 */ /* 0x000fc60008000000 */
[----:B------:R-:W-:-:S03]  /*1f40*/  UISETP.NE.AND UP0, UPT, UR7, UR24, UPT ;  /* 0x000000180700728c */ /* 0x000fc6000bf05270 */
[----:B------:R1:W-:Y:S01]  /*1f50*/  UTMALDG.3D.MULTICAST [UR32], [UR16], UR4, desc[UR18] ;  /* 0x00001220100073b4 */ /* 0x0003e20008011804 */
[----:B------:R3:W-:Y:S01]  /*1f60*/  UTMALDG.3D [UR8], [UR14], desc[UR18] ;  /* 0x000012080e0075b4 */ /* 0x0007e20008011000 */
[----:B-1----:R-:W-:-:S04]  /*1f70*/  UMOV UR4, UR5 ;  /* 0x0000000500047c82 */ /* 0x002fc80008000000 */
[----:B---3--:R-:W-:Y:S05]  /*1f80*/  BRA.U UP0, `(.L_x_32) ;  /* 0xfffffffd004c7547 */ /* 0x008fea000b83ffff */
.L_x_26:
[----:B------:R-:W-:Y:S01]  /*1f90*/  ULEA UR4, UR5, UR6, 0x3 ;  /* 0x0000000605047291 */ /* 0x000fe2000f8e18ff */
[----:B-1----:R-:W-:Y:S01]  /*1fa0*/  SHF.L.U32 R0, R12, 0x1f, RZ ;  /* 0x0000001f0c007819 */ /* 0x002fe200000006ff */
[----:B------:R-:W-:Y:S01]  /*1fb0*/  @!P1 SYNCS.ARRIVE.TRANS64.A1T0 RZ, [UR6+0x1d8], RZ ;  /* 0x0001d8ffffff99a7 */ /* 0x000fe20008100006 */
[----:B------:R-:W-:-:S06]  /*1fc0*/  UISETP.GT.AND UP0, UPT, UR42, UR41, UPT ;  /* 0x000000292a00728c */ /* 0x000fcc000bf04270 */
[----:B--2-4-:R1:W2:Y:S03]  /*1fd0*/  SYNCS.PHASECHK.TRANS64.TRYWAIT P0, [UR4+0xd0], R0 ;  /* 0x0000d000ff0075a7 */ /* 0x0142a60008001104 */
[----:B------:R-:W-:Y:S05]  /*1fe0*/  BRA.U !UP0, `(.L_x_33) ;  /* 0x0000000108c07547 */ /* 0x000fea000b800000 */
[----:B------:R-:W-:Y:S01]  /*1ff0*/  UIADD3 UR26, UPT, UPT, UR43, UR13, URZ ;  /* 0x0000000d2b1a7290 */ /* 0x000fe2000fffe0ff */
[----:B------:R-:W-:-:S11]  /*2000*/  UMOV UR4, UR5 ;  /* 0x0000000500047c82 */ /* 0x000fd60008000000 */
.L_x_39:
[----:B------:R-:W-:Y:S01]  /*2010*/  ULEA UR17, UR4, UR6, 0x3 ;  /* 0x0000000604117291 */ /* 0x000fe2000f8e18ff */
[----:B--2---:R-:W-:Y:S01]  /*2020*/  @!P3 MOV R2, 0x2000 ;  /* 0x000020000002b802 */ /* 0x004fe20000000f00 */
[----:B--2-4-:R-:W-:Y:S10]  /*2030*/  @P0 BRA `(.L_x_34) ;  /* 0x00000000000c0947 */ /* 0x014ff40003800000 */
[----:B------:R-:W-:-:S04]  /*2040*/  SHF.L.U32 R3, R12, 0x1f, RZ ;  /* 0x0000001f0c037819 */ /* 0x000fc800000006ff */
[----:B------:R-:W2:Y:S02]  /*2050*/  SYNCS.PHASECHK.TRANS64.TRYWAIT P0, [UR17+0xd0], R3 ;  /* 0x0000d003ff0075a7 */ /* 0x000ea40008001111 */
[----:B--2---:R-:W-:Y:S05]  /*2060*/  @!P0 BRA `(.L_x_35) ;  /* 0x0000006000f08947 */ /* 0x004fea0003800000 */
.L_x_34:
[----:B------:R2:W-:Y:S01]  /*2070*/  @!P3 SYNCS.ARRIVE.TRANS64 RZ, [UR17], R2 ;  /* 0x00000002ffffb9a7 */ /* 0x0005e20008000011 */
[----:B------:R-:W-:-:S04]  /*2080*/  ULOP3.LUT UR5, UR25, 0x2, URZ, 0xfc, !UPT ;  /* 0x0000000219057892 */ /* 0x000fc8000f8efcff */
[----:B------:R-:W-:-:S09]  /*2090*/  UISETP.NE.AND UP0, UPT, UR5, 0x2, UPT ;  /* 0x000000020500788c */ /* 0x000fd2000bf05270 */
[----:B------:R-:W-:Y:S05]  /*20a0*/  BRA.U UP0, `(.L_x_36) ;  /* 0x0000000100047547 */ /* 0x000fea000b800000 */
[----:B------:R-:W-:Y:S05]  /*20b0*/  BPT.TRAP 0x1 ;  /* 0x000000040000795c */ /* 0x000fea0000300000 */
.L_x_36:
[----:B------:R-:W-:Y:S04]  /*20c0*/  BSSY.RECONVERGENT B0, `(.L_x_37) ;  /* 0x0000003000007945 */ /* 0x000fe80003800200 */
[----:B------:R-:W-:Y:S05]  /*20d0*/  @P2 BRA `(.L_x_38) ;  /* 0x0000000000042947 */ /* 0x000fea0003800000 */
[----:B------:R-:W-:Y:S05]  /*20e0*/  BPT.TRAP 0x1 ;  /* 0x000000040000795c */ /* 0x000fea0000300000 */
.L_x_38:
[----:B------:R-:W-:Y:S05]  /*20f0*/  BSYNC.RECONVERGENT B0 ;  /* 0x0000000000007941 */ /* 0x000fea0003800200 */
.L_x_37:
[----:B------:R-:W-:Y:S02]  /*2100*/  UIADD3 UR5, UPT, UPT, UR4, 0x1, URZ ;  /* 0x0000000104057890 */ /* 0x000fe4000fffe0ff */
[----:B------:R-:W-:Y:S02]  /*2110*/  UIADD3 UR14, UP1, UPT, UR28, 0x80, URZ ;  /* 0x000000801c0e7890 */ /* 0x000fe4000ff3e0ff */
[----:B------:R-:W-:Y:S02]  /*2120*/  UISETP.NE.AND UP0, UPT, UR5, 0x1a, UPT ;  /* 0x0000001a0500788c */ /* 0x000fe4000bf05270 */
[----:B------:R-:W-:Y:S02]  /*2130*/  USHF.L.U32 UR18, UR13, 0x5, URZ ;  /* 0x000000050d127899 */ /* 0x000fe400080006ff */
[----:B------:R-:W-:Y:S02]  /*2140*/  USEL UR8, URZ, 0x1, UP0 ;  /* 0x00000001ff087887 */ /* 0x000fe40008000000 */
[----:B------:R-:W-:-:S02]  /*2150*/  USEL UR5, UR5, URZ, UP0 ;  /* 0x000000ff05057287 */ /* 0x000fc40008000000 */
[----:B------:R-:W-:Y:S02]  /*2160*/  UIADD3 UR22, UP0, UPT, UR28, 0x180, URZ ;  /* 0x000001801c167890 */ /* 0x000fe4000ff1e0ff */
[----:B------:R-:W-:Y:S01]  /*2170*/  LOP3.LUT R12, R12, UR8, RZ, 0x3c, !PT ;  /* 0x000000080c0c7c12 */ /* 0x000fe2000f8e3cff */
[----:B------:R-:W-:Y:S02]  /*2180*/  USHF.L.U32 UR8, UR4, 0xc, URZ ;  /* 0x0000000c04087899 */ /* 0x000fe400080006ff */
[----:B------:R-:W-:Y:S01]  /*2190*/  ULEA UR7, UR5, UR6, 0x3 ;  /* 0x0000000605077291 */ /* 0x000fe2000f8e18ff */
[----:B-1----:R-:W-:Y:S01]  /*21a0*/  SHF.L.U32 R0, R12, 0x1f, RZ ;  /* 0x0000001f0c007819 */ /* 0x002fe200000006ff */
[----:B------:R-:W-:Y:S02]  /*21b0*/  ULEA UR16, UR21, UR8, 0x1 ;  /* 0x0000000815107291 */ /* 0x000fe4000f8e08ff */
[----:B------:R-:W-:Y:S02]  /*21c0*/  UIADD3.X UR15, UPT, UPT, URZ, UR29, URZ, UP1, !UPT ;  /* 0x0000001dff0f7290 */ /* 0x000fe40008ffe4ff */
[----:B------:R-:W-:-:S02]  /*21d0*/  UIADD3 UR16, UPT, UPT, UR6, 0x3600, UR16 ;  /* 0x0000360006107890 */ /* 0x000fc4000fffe010 */
[----:B------:R-:W-:Y:S01]  /*21e0*/  UIADD3 UR8, UPT, UPT, UR6, 0x1d600, UR8 ;  /* 0x0001d60006087890 */ /* 0x000fe2000fffe008 */
[----:B------:R3:W4:Y:S01]  /*21f0*/  SYNCS.PHASECHK.TRANS64.TRYWAIT P0, [UR7+0xd0], R0 ;  /* 0x0000d000ff0075a7 */ /* 0x0007220008001107 */
[----:B------:R-:W-:Y:S01]  /*2200*/  UIADD3.X UR23, UPT, UPT, URZ, UR29, URZ, UP0, !UPT ;  /* 0x0000001dff177290 */ /* 0x000fe200087fe4ff */
[----:B------:R-:W-:Y:S01]  /*2210*/  UMOV UR4, 0x30000 ;  /* 0x0003000000047882 */ /* 0x000fe20000000000 */
[----:B------:R-:W-:Y:S01]  /*2220*/  UMOV UR30, 0x0 ;  /* 0x00000000001e7882 */ /* 0x000fe20000000000 */
[----:B------:R-:W-:Y:S01]  /*2230*/  UMOV UR31, 0x10000000 ;  /* 0x10000000001f7882 */ /* 0x000fe20000000000 */
[----:B------:R-:W-:Y:S01]  /*2240*/  UMOV UR19, UR35 ;  /* 0x0000002300137c82 */ /* 0x000fe20008000000 */
[----:B------:R-:W-:Y:S01]  /*2250*/  UMOV UR20, UR36 ;  /* 0x0000002400147c82 */ /* 0x000fe20008000000 */
[----:B------:R-:W-:Y:S01]  /*2260*/  UMOV UR12, UR36 ;  /* 0x00000024000c7c82 */ /* 0x000fe20008000000 */
[----:B------:R-:W-:Y:S01]  /*2270*/  UMOV UR9, UR17 ;  /* 0x0000001100097c82 */ /* 0x000fe20008000000 */
[----:B------:R-:W-:Y:S01]  /*2280*/  UMOV UR10, UR18 ;  /* 0x00000012000a7c82 */ /* 0x000fe20008000000 */
[----:B------:R1:W-:Y:S01]  /*2290*/  UTMALDG.3D.MULTICAST [UR16], [UR14], UR4, desc[UR30] ;  /* 0x00001e100e0073b4 */ /* 0x0003e20008011804 */
[----:B------:R-:W-:-:S04]  /*22a0*/  UIADD3 UR13, UPT, UPT, UR13, 0x1, URZ ;  /* 0x000000010d0d7890 */ /* 0x000fc8000fffe0ff */
[----:B------:R-:W-:Y:S01]  /*22b0*/  UISETP.NE.AND UP0, UPT, UR13, UR26, UPT ;  /* 0x0000001a0d00728c */ /* 0x000fe2000bf05270 */
[----:B------:R3:W-:Y:S01]  /*22c0*/  UTMALDG.3D [UR8], [UR22], desc[UR30] ;  /* 0x00001e08160075b4 */ /* 0x0007e20008011000 */
[----:B-1----:R-:W-:-:S07]  /*22d0*/  UMOV UR4, UR5 ;  /* 0x0000000500047c82 */ /* 0x002fce0008000000 */
[----:B---3--:R-:W-:Y:S05]  /*22e0*/  BRA.U UP0, `(.L_x_39) ;  /* 0xfffffffd00487547 */ /* 0x008fea000b83ffff */
.L_x_33:
[C---:B------:R-:W-:Y:S01]  /*22f0*/  LEA R3, R11.reuse, UR6, 0x3 ;  /* 0x000000060b037c11 */ /* 0x040fe2000f8e18ff */
[----:B------:R-:W-:Y:S01]  /*2300*/  NOP ;  /* 0x0000000000007918 */ /* 0x000fe20000000000 */
[----:B-1----:R-:W-:Y:S02]  /*2310*/  SHF.L.U32 R0, R10, 0x1f, RZ ;  /* 0x0000001f0a007819 */ /* 0x002fe400000006ff */
[----:B------:R-:W-:Y:S02]  /*2320*/  LEA R4, R11, UR6, 0x4 ;  /* 0x000000060b047c11 */ /* 0x000fe4000f8e20ff */
[----:B--2-4-:R-:W1:Y:S02]  /*2330*/  SYNCS.PHASECHK.TRANS64.TRYWAIT P0, [R3+URZ+0x1e0], R0 ;  /* 0x0001e000030075a7 */ /* 0x014e6400080011ff */
[----:B-1----:R-:W-:Y:S05]  /*2340*/  @!P0 BRA `(.L_x_40) ;  /* 0x0000006000508947 */ /* 0x002fea0003800000 */
.L_x_148:
[----:B------:R-:W2:Y:S01]  /*2350*/  LDS.128 R4, [R4+0x270] ;  /* 0x0002700004047984 */ /* 0x000ea20000000c00 */
[----:B------:R-:W-:Y:S01]  /*2360*/  UISETP.GE.AND UP0, UPT, UR40, 0x1, UPT ;  /* 0x000000012800788c */ /* 0x000fe2000bf06270 */
[----:B------:R-:W-:Y:S01]  /*2370*/  @!PT LDS RZ, [RZ] ;  /* 0x00000000fffff984 */ /* 0x000fe20000000800 */
[----:B------:R-:W-:Y:S01]  /*2380*/  @!PT LDS RZ, [RZ] ;  /* 0x00000000fffff984 */ /* 0x000fe20000000800 */
[----:B------:R-:W-:Y:S01]  /*2390*/  @!PT LDS RZ, [RZ] ;  /* 0x00000000fffff984 */ /* 0x000fe20000000800 */
[----:B------:R-:W-:Y:S01]  /*23a0*/  @!PT LDS RZ, [RZ] ;  /* 0x00000000fffff984 */ /* 0x000fe20000000800 */
[----:B------:R3:W-:Y:S06]  /*23b0*/  MEMBAR.ALL.CTA ;  /* 0x0000000000007992 */ /* 0x0007ec0000008000 */
[----:B---3--:R-:W3:Y:S01]  /*23c0*/  FENCE.VIEW.ASYNC.S ;  /* 0x00000000000073c6 */ /* 0x008ee20000000000 */
[----:B--2---:R-:W-:-:S13]  /*23d0*/  LOP3.LUT P0, RZ, R6, 0x1, RZ, 0xc0, !PT ;  /* 0x0000000106ff7812 */ /* 0x004fda000780c0ff */
[----:B---3--:R-:W-:Y:S01]  /*23e0*/  VOTEU.ANY UP1, P0 ;  /* 0x0000000000ff7886 */ /* 0x008fe20000020100 */
[----:B------:R-:W-:-:S13]  /*23f0*/  PLOP3.LUT P0, PT, PT, PT, UP1, 0x80, 0x8 ;  /* 0x000000000008781c */ /* 0x000fda0003f0f018 */
[----:B-1----:R-:W-:Y:S02]  /*2400*/  @P0 LOP3.LUT R0, R5, 0xffff, RZ, 0xc0, !PT ;  /* 0x0000ffff05000812 */ /* 0x002fe400078ec0ff */
[----:B------:R-:W-:Y:S02]  /*2410*/  @P0 MOV R2, R4 ;  /* 0x0000000400020202 */ /* 0x000fe40000000f00 */
[----:B------:R-:W-:Y:S01]  /*2420*/  @P0 R2UR UR7, R0 ;  /* 0x00000000000702ca */ /* 0x000fe200000e0000 */
[----:B------:R-:W-:Y:S01]  /*2430*/  VIADD R0, R3, 0x1f0 ;  /* 0x000001f003007836 */ /* 0x000fe20000000000 */
[----:B------:R-:W-:Y:S02]  /*2440*/  @P0 SHF.R.U32.HI R4, RZ, 0x10, R5 ;  /* 0x00000010ff040819 */ /* 0x000fe40000011605 */
[----:B------:R-:W-:Y:S02]  /*2450*/  @P0 R2UR UR8, R2 ;  /* 0x00000000020802ca */ /* 0x000fe400000e0000 */
[----:B------:R-:W-:-:S02]  /*2460*/  PRMT R0, RZ, 0x654, R0 ;  /* 0x00000654ff007816 */ /* 0x000fc40000000000 */
[----:B------:R-:W-:Y:S02]  /*2470*/  @P0 R2UR UR4, R4 ;  /* 0x00000000040402ca */ /* 0x000fe400000e0000 */
[----:B------:R1:W-:Y:S03]  /*2480*/  SYNCS.ARRIVE.TRANS64.RED.A1T0 RZ, [R0+URZ], RZ ;  /* 0x000000ff00ff79a7 */ /* 0x0003e600081004ff */
[----:B------:R-:W-:-:S04]  /*2490*/  @UP1 UMOV UR27, UR7 ;  /* 0x00000007001b1c82 */ /* 0x000fc80008000000 */
[----:B------:R-:W-:-:S04]  /*24a0*/  @UP1 UMOV UR37, UR8 ;  /* 0x0000000800251c82 */ /* 0x000fc80008000000 */
[----:B------:R-:W-:Y:S01]  /*24b0*/  @UP1 UMOV UR36, UR4 ;  /* 0x0000000400241c82 */ /* 0x000fe20008000000 */
[----:B------:R-:W-:Y:S05]  /*24c0*/  BRA.U !UP0, `(.L_x_41) ;  /* 0x0000000108d47547 */ /* 0x000fea000b800000 */
[----:B------:R-:W2:Y:S01]  /*24d0*/  LDCU.128 UR12, c[0x0][0xb10] ;  /* 0x00016200ff0c77ac */ /* 0x000ea20008000c00 */
[----:B------:R-:W3:Y:S01]  /*24e0*/  LDCU UR26, c[0x0][0xb20] ;  /* 0x00016400ff1a77ac */ /* 0x000ee20008000800 */
[----:B------:R-:W4:Y:S01]  /*24f0*/  LDCU UR20, c[0x0][0xb0c] ;  /* 0x00016180ff1477ac */ /* 0x000f220008000800 */
[----:B------:R-:W1:Y:S01]  /*2500*/  LDCU.64 UR10, c[0x0][0xb28] ;  /* 0x00016500ff0a77ac */ /* 0x000e620008000a00 */
[----:B------:R-:W-:Y:S02]  /*2510*/  UISETP.NE.AND UP3, UPT, UR40, 0x1, UPT ;  /* 0x000000012800788c */ /* 0x000fe4000bf65270 */
[----:B--2---:R-:W-:Y:S02]  /*2520*/  UIMAD.WIDE.U32 UR16, UR38, UR15, URZ ;  /* 0x0000000f261072a5 */ /* 0x004fe4000f8e00ff */
[----:B------:R-:W-:Y:S02]  /*2530*/  UIMAD.WIDE.U32 UR8, UR39, UR12, URZ ;  /* 0x0000000c270872a5 */ /* 0x000fe4000f8e00ff */
[----:B------:R-:W-:-:S02]  /*2540*/  UISETP.NE.AND UP0, UPT, UR14, 0x1, UPT ;  /* 0x000000010e00788c */ /* 0x000fc4000bf05270 */
[----:B------:R-:W-:Y:S01]  /*2550*/  UIMAD.WIDE.U32 UR22, UR27, UR15, URZ ;  /* 0x0000000f1b1672a5 */ /* 0x000fe2000f8e00ff */
[----:B------:R-:W-:Y:S02]  /*2560*/  UMOV UR16, UR17 ;  /* 0x0000001100107c82 */ /* 0x000fe40008000000 */
[----:B------:R-:W-:Y:S01]  /*2570*/  UMOV UR8, UR9 ;  /* 0x0000000900087c82 */ /* 0x000fe20008000000 */
[----:B---3--:R-:W-:Y:S02]  /*2580*/  USHF.R.U32.HI UR16, URZ, UR26, UR16 ;  /* 0x0000001aff107299 */ /* 0x008fe40008011610 */
[----:B----4-:R-:W-:Y:S02]  /*2590*/  UISETP.NE.AND UP2, UPT, UR20, 0x1, UPT ;  /* 0x000000011400788c */ /* 0x010fe4000bf45270 */
[----:B------:R-:W-:Y:S02]  /*25a0*/  USHF.R.U32.HI UR8, URZ, UR13, UR8 ;  /* 0x0000000dff087299 */ /* 0x000fe40008011608 */
[----:B------:R-:W-:-:S02]  /*25b0*/  USEL UR7, UR38, UR16, !UP0 ;  /* 0x0000001026077287 */ /* 0x000fc4000c000000 */
[----:B------:R-:W-:Y:S02]  /*25c0*/  USEL UR8, UR39, UR8, !UP2 ;  /* 0x0000000827087287 */ /* 0x000fe4000d000000 */
[----:B-1----:R-:W-:Y:S01]  /*25d0*/  UIMAD.WIDE.U32 UR16, UR7, UR10, URZ ;  /* 0x0000000a071072a5 */ /* 0x002fe2000f8e00ff */
[----:B------:R-:W-:Y:S01]  /*25e0*/  UMOV UR4, UR23 ;  /* 0x0000001700047c82 */ /* 0x000fe20008000000 */
[----:B------:R-:W-:Y:S02]  /*25f0*/  UIMAD.WIDE.U32 UR18, UR37, UR12, URZ ;  /* 0x0000000c251272a5 */ /* 0x000fe4000f8e00ff */
[----:B------:R-:W-:-:S03]  /*2600*/  UIMAD.WIDE.U32 UR22, UR8, UR10, URZ ;  /* 0x0000000a081672a5 */ /* 0x000fc6000f8e00ff */
[----:B------:R-:W-:Y:S01]  /*2610*/  UMOV UR16, UR17 ;  /* 0x0000001100107c82 */ /* 0x000fe20008000000 */
[----:B------:R-:W-:Y:S02]  /*2620*/  USHF.R.U32.HI UR4, URZ, UR26, UR4 ;  /* 0x0000001aff047299 */ /* 0x000fe40008011604 */
[----:B------:R-:W-:Y:S01]  /*2630*/  @UP3 USHF.R.U32.HI UR7, URZ, UR11, UR16 ;  /* 0x0000000bff073299 */ /* 0x000fe20008011610 */
[----:B------:R-:W-:Y:S01]  /*2640*/  UMOV UR18, UR19 ;  /* 0x0000001300127c82 */ /* 0x000fe20008000000 */
[----:B------:R-:W-:Y:S01]  /*2650*/  UMOV UR22, UR23 ;  /* 0x0000001700167c82 */ /* 0x000fe20008000000 */
[----:B------:R-:W-:Y:S02]  /*2660*/  USHF.R.U32.HI UR13, URZ, UR13, UR18 ;  /* 0x0000000dff0d7299 */ /* 0x000fe40008011612 */
[----:B------:R-:W-:Y:S02]  /*2670*/  USEL UR4, UR27, UR4, !UP0 ;  /* 0x000000041b047287 */ /* 0x000fe4000c000000 */
[----:B------:R-:W-:-:S02]  /*2680*/  @UP3 USHF.R.U32.HI UR8, URZ, UR11, UR22 ;  /* 0x0000000bff083299 */ /* 0x000fc40008011616 */
[----:B------:R-:W-:Y:S02]  /*2690*/  UIMAD UR9, UR40, UR7, URZ ;  /* 0x00000007280972a4 */ /* 0x000fe4000f8e02ff */
[----:B------:R-:W-:Y:S02]  /*26a0*/  USEL UR7, UR37, UR13, !UP2 ;  /* 0x0000000d25077287 */ /* 0x000fe4000d000000 */
[----:B------:R-:W-:Y:S02]  /*26b0*/  UIMAD UR12, UR40, UR8, URZ ;  /* 0x00000008280c72a4 */ /* 0x000fe4000f8e02ff */
[----:B------:R-:W-:Y:S02]  /*26c0*/  UISETP.GE.AND UP0, UPT, UR4, UR9, UPT ;  /* 0x000000090400728c */ /* 0x000fe4000bf06270 */
[----:B------:R-:W-:Y:S02]  /*26d0*/  UIMAD.WIDE.U32 UR16, UR4, UR10, URZ ;  /* 0x0000000a041072a5 */ /* 0x000fe4000f8e00ff */
[----:B------:R-:W-:-:S02]  /*26e0*/  UISETP.GE.OR UP0, UPT, UR7, UR12, UP0 ;  /* 0x0000000c0700728c */ /* 0x000fc40008706670 */
        /* <DEDUP_REMOVED lines=19> */
.L_x_41:
[----:B------:R-:W2:Y:S02]  /*2820*/  LDCU UR4, c[0x0][0xb30] ;  /* 0x00016600ff0477ac */ /* 0x000ea40008000800 */
[----:B--2---:R-:W-:-:S09]  /*2830*/  UISETP.NE.AND UP0, UPT, UR4, 0x1, UPT ;  /* 0x000000010400788c */ /* 0x004fd2000bf05270 */
[----:B------:R-:W-:Y:S05]  /*2840*/  BRA.U UP0, `(.L_x_42) ;  /* 0x0000000100447547 */ /* 0x000fea000b800000 */
[----:B------:R-:W2:Y:S01]  /*2850*/  LDCU.128 UR12, c[0x0][0xb10] ;  /* 0x00016200ff0c77ac */ /* 0x000ea20008000c00 */
[----:B------:R-:W3:Y:S01]  /*2860*/  LDCU UR16, c[0x0][0xb0c] ;  /* 0x00016180ff1077ac */ /* 0x000ee20008000800 */
[----:B------:R-:W4:Y:S01]  /*2870*/  LDCU UR17, c[0x0][0xb20] ;  /* 0x00016400ff1177ac */ /* 0x000f220008000800 */
[----:B--2---:R-:W-:Y:S02]  /*2880*/  UIMAD.WIDE.U32 UR10, UR37, UR12, URZ ;  /* 0x0000000c250a72a5 */ /* 0x004fe4000f8e00ff */
[----:B------:R-:W-:Y:S02]  /*2890*/  UIMAD.WIDE.U32 UR8, UR27, UR15, URZ ;  /* 0x0000000f1b0872a5 */ /* 0x000fe4000f8e00ff */
[----:B---3--:R-:W-:Y:S02]  /*28a0*/  UISETP.NE.AND UP2, UPT, UR16, 0x1, UPT ;  /* 0x000000011000788c */ /* 0x008fe4000bf45270 */
[----:B------:R-:W-:Y:S01]  /*28b0*/  UISETP.NE.AND UP0, UPT, UR14, 0x1, UPT ;  /* 0x000000010e00788c */ /* 0x000fe2000bf05270 */
[----:B------:R-:W-:-:S02]  /*28c0*/  UMOV UR7, UR11 ;  /* 0x0000000b00077c82 */ /* 0x000fc40008000000 */
[----:B------:R-:W-:Y:S01]  /*28d0*/  UMOV UR4, UR9 ;  /* 0x0000000900047c82 */ /* 0x000fe20008000000 */
[----:B------:R-:W-:Y:S02]  /*28e0*/  USHF.R.U32.HI UR7, URZ, UR13, UR7 ;  /* 0x0000000dff077299 */ /* 0x000fe40008011607 */
[----:B----4-:R-:W-:Y:S02]  /*28f0*/  USHF.R.U32.HI UR4, URZ, UR17, UR4 ;  /* 0x00000011ff047299 */ /* 0x010fe40008011604 */
[----:B------:R-:W-:Y:S02]  /*2900*/  USEL UR7, UR37, UR7, !UP2 ;  /* 0x0000000725077287 */ /* 0x000fe4000d000000 */
[----:B------:R-:W-:-:S04]  /*2910*/  USEL UR4, UR27, UR4, !UP0 ;  /* 0x000000041b047287 */ /* 0x000fc8000c000000 */
[----:B------:R-:W-:Y:S02]  /*2920*/  UIADD3 UR8, UPT, UPT, UR7, -UR4, URZ ;  /* 0x8000000407087290 */ /* 0x000fe4000fffe0ff */
[----:B------:R-:W-:Y:S02]  /*2930*/  UIADD3 UR4, UPT, UPT, -UR7, UR4, URZ ;  /* 0x0000000407047290 */ /* 0x000fe4000fffe1ff */
[----:B------:R-:W-:Y:S02]  /*2940*/  UIMAD UR27, UR8, UR14, UR27 ;  /* 0x0000000e081b72a4 */ /* 0x000fe4000f8e021b */
[----:B------:R-:W-:-:S12]  /*2950*/  UIMAD UR37, UR4, UR16, UR37 ;  /* 0x00000010042572a4 */ /* 0x000fd8000f8e0225 */
.L_x_42:
[----:B------:R-:W-:Y:S01]  /*2960*/  VIADD R11, R11, 0x1 ;  /* 0x000000010b0b7836 */ /* 0x000fe20000000000 */
[----:B------:R-:W-:Y:S02]  /*2970*/  R2UR UR7, R48 ;  /* 0x00000000300772ca */ /* 0x000fe400000e0000 */
[----:B------:R-:W-:Y:S02]  /*2980*/  R2UR UR4, R47 ;  /* 0x000000002f0472ca */ /* 0x000fe400000e0000 */
[C---:B------:R-:W-:Y:S02]  /*2990*/  ISETP.NE.AND P0, PT, R11.reuse, 0x2, PT ;  /* 0x000000020b00780c */ /* 0x040fe40003f05270 */
[----:B------:R-:W-:Y:S02]  /*29a0*/  PLOP3.LUT P1, PT, PT, PT, PT, 0x80, 0x8 ;  /* 0x000000000008781c */ /* 0x000fe40003f2f070 */
[----:B-1----:R-:W-:Y:S02]  /*29b0*/  SEL R0, RZ, 0x1, P0 ;  /* 0x00000001ff007807 */ /* 0x002fe40000000000 */
[----:B------:R-:W-:-:S02]  /*29c0*/  SEL R11, R11, RZ, P0 ;  /* 0x000000ff0b0b7207 */ /* 0x000fc40000000000 */
[----:B------:R-:W-:Y:S01]  /*29d0*/  LOP3.LUT R10, R10, R0, RZ, 0x3c, !PT ;  /* 0x000000000a0a7212 */ /* 0x000fe200078e3cff */
[----:B------:R-:W-:Y:S02]  /*29e0*/  UIADD3 UR26, UPT, UPT, UR37, UR7, URZ ;  /* 0x00000007251a7290 */ /* 0x000fe4000fffe0ff */
[----:B------:R-:W-:Y:S01]  /*29f0*/  UIADD3 UR30, UPT, UPT, UR27, UR4, URZ ;  /* 0x000000041b1e7290 */ /* 0x000fe2000fffe0ff */
[----:B------:R-:W-:Y:S11]  /*2a00*/  BRA.U UP1, `(.L_x_43) ;  /* 0xfffffff1013c7547 */ /* 0x000ff6000b83ffff */
[----:B------:R-:W-:Y:S01]  /*2a10*/  UIADD3 UR7, UPT, UPT, UR6, 0xd0, URZ ;  /* 0x000000d006077890 */ /* 0x000fe2000fffe0ff */
[----:B------:R-:W-:-:S03]  /*2a20*/  SHF.L.U32 R2, R12, 0x1f, RZ ;  /* 0x0000001f0c027819 */ /* 0x000fc600000006ff */
[----:B------:R-:W-:-:S09]  /*2a30*/  ULEA UR4, UR5, UR7, 0x3 ;  /* 0x0000000705047291 */ /* 0x000fd2000f8e18ff */
[----:B------:R-:W1:Y:S02]  /*2a40*/  SYNCS.PHASECHK.TRANS64.TRYWAIT P0, [UR4], R2 ;  /* 0x00000002ff0075a7 */ /* 0x000e640008001104 */
[----:B-1----:R-:W-:Y:S05]  /*2a50*/  @!P0 BRA `(.L_x_44) ;  /* 0x0000005800a08947 */ /* 0x002fea0003800000 */
.L_x_150:
[----:B------:R-:W-:-:S04]  /*2a60*/  UIADD3 UR4, UPT, UPT, UR5, 0x1, URZ ;  /* 0x0000000105047890 */ /* 0x000fc8000fffe0ff */
[----:B------:R-:W-:-:S04]  /*2a70*/  UISETP.NE.AND UP0, UPT, UR4, 0x1a, UPT ;  /* 0x0000001a0400788c */ /* 0x000fc8000bf05270 */
[----:B------:R-:W-:Y:S02]  /*2a80*/  USEL UR6, URZ, 0x1, UP0 ;  /* 0x00000001ff067887 */ /* 0x000fe40008000000 */
[----:B------:R-:W-:-:S04]  /*2a90*/  USEL UR4, UR4, URZ, UP0 ;  /* 0x000000ff04047287 */ /* 0x000fc80008000000 */
[----:B------:R-:W-:Y:S01]  /*2aa0*/  ULEA UR5, UR4, UR7, 0x3 ;  /* 0x0000000704057291 */ /* 0x000fe2000f8e18ff */
[----:B-1----:R-:W-:-:S04]  /*2ab0*/  LOP3.LUT R2, R12, UR6, RZ, 0x3c, !PT ;  /* 0x000000060c027c12 */ /* 0x002fc8000f8e3cff */
[----:B------:R-:W-:-:S04]  /*2ac0*/  SHF.L.U32 R3, R2, 0x1f, RZ ;  /* 0x0000001f02037819 */ /* 0x000fc800000006ff */
[----:B------:R-:W1:Y:S02]  /*2ad0*/  SYNCS.PHASECHK.TRANS64.TRYWAIT P0, [UR5], R3 ;  /* 0x00000003ff0075a7 */ /* 0x000e640008001105 */
[----:B-1----:R-:W-:Y:S05]  /*2ae0*/  @!P0 BRA `(.L_x_45) ;  /* 0x0000005800948947 */ /* 0x002fea0003800000 */
.L_x_152:
[----:B------:R-:W-:-:S04]  /*2af0*/  UIADD3 UR4, UPT, UPT, UR4, 0x1, URZ ;  /* 0x0000000104047890 */ /* 0x000fc8000fffe0ff */
[----:B------:R-:W-:-:S04]  /*2b00*/  UISETP.NE.AND UP0, UPT, UR4, 0x1a, UPT ;  /* 0x0000001a0400788c */ /* 0x000fc8000bf05270 */
[----:B------:R-:W-:Y:S02]  /*2b10*/  USEL UR6, URZ, 0x1, UP0 ;  /* 0x00000001ff067887 */ /* 0x000fe40008000000 */
[----:B------:R-:W-:-:S04]  /*2b20*/  USEL UR4, UR4, URZ, UP0 ;  /* 0x000000ff04047287 */ /* 0x000fc80008000000 */
[----:B------:R-:W-:Y:S01]  /*2b30*/  ULEA UR5, UR4, UR7, 0x3 ;  /* 0x0000000704057291 */ /* 0x000fe2000f8e18ff */
[----:B------:R-:W-:-:S04]  /*2b40*/  LOP3.LUT R2, R2, UR6, RZ, 0x3c, !PT ;  /* 0x0000000602027c12 */ /* 0x000fc8000f8e3cff */
[----:B-1----:R-:W-:-:S04]  /*2b50*/  SHF.L.U32 R3, R2, 0x1f, RZ ;  /* 0x0000001f02037819 */ /* 0x002fc800000006ff */
[----:B------:R-:W1:Y:S02]  /*2b60*/  SYNCS.PHASECHK.TRANS64.TRYWAIT P0, [UR5], R3 ;  /* 0x00000003ff0075a7 */ /* 0x000e640008001105 */
[----:B-1----:R-:W-:Y:S05]  /*2b70*/  @!P0 BRA `(.L_x_46) ;  /* 0x0000005800888947 */ /* 0x002fea0003800000 */
.L_x_154:
        /* <DEDUP_REMOVED lines=9> */
.L_x_156:
        /* <DEDUP_REMOVED lines=9> */
.L_x_158:
        /* <DEDUP_REMOVED lines=9> */
.L_x_160:
        /* <DEDUP_REMOVED lines=9> */
.L_x_162:
        /* <DEDUP_REMOVED lines=9> */
.L_x_164:
        /* <DEDUP_REMOVED lines=9> */
.L_x_166:
        /* <DEDUP_REMOVED lines=9> */
.L_x_168:
        /* <DEDUP_REMOVED lines=9> */
.L_x_170:
        /* <DEDUP_REMOVED lines=9> */
.L_x_172:
        /* <DEDUP_REMOVED lines=9> */
.L_x_174:
        /* <DEDUP_REMOVED lines=9> */
.L_x_176:
        /* <DEDUP_REMOVED lines=9> */
.L_x_178:
        /* <DEDUP_REMOVED lines=9> */
.L_x_180:
        /* <DEDUP_REMOVED lines=9> */
.L_x_182:
        /* <DEDUP_REMOVED lines=9> */
.L_x_184:
        /* <DEDUP_REMOVED lines=9> */
.L_x_186:
        /* <DEDUP_REMOVED lines=9> */
.L_x_188:
        /* <DEDUP_REMOVED lines=9> */
.L_x_190:
        /* <DEDUP_REMOVED lines=9> */
.L_x_192:
        /* <DEDUP_REMOVED lines=9> */
.L_x_194:
        /* <DEDUP_REMOVED lines=9> */
.L_x_196:
        /* <DEDUP_REMOVED lines=9> */
.L_x_198:
[----:B------:R-:W-:-:S04]  /*37e0*/  UIADD3 UR4, UPT, UPT, UR4, 0x1, URZ ;  /* 0x0000000104047890 */ /* 0x000fc8000fffe0ff */
[----:B------:R-:W-:-:S04]  /*37f0*/  UISETP.NE.AND UP0, UPT, UR4, 0x1a, UPT ;  /* 0x0000001a0400788c */ /* 0x000fc8000bf05270 */
[----:B------:R-:W-:Y:S02]  /*3800*/  USEL UR5, URZ, 0x1, UP0 ;  /* 0x00000001ff057887 */ /* 0x000fe40008000000 */
[----:B------:R-:W-:-:S04]  /*3810*/  USEL UR4, UR4, URZ, UP0 ;  /* 0x000000ff04047287 */ /* 0x000fc80008000000 */
[----:B------:R-:W-:Y:S01]  /*3820*/  ULEA UR4, UR4, UR7, 0x3 ;  /* 0x0000000704047291 */ /* 0x000fe2000f8e18ff */
[----:B------:R-:W-:-:S04]  /*3830*/  LOP3.LUT R2, R2, UR5, RZ, 0x3c, !PT ;  /* 0x0000000502027c12 */ /* 0x000fc8000f8e3cff */
[----:B------:R-:W-:Y:S01]  /*3840*/  SHF.L.U32 R2, R2, 0x1f, RZ ;  /* 0x0000001f02027819 */ /* 0x000fe200000006ff */
[----:B-1----:R-:W-:-:S07]  /*3850*/  IMAD.U32 R0, RZ, RZ, UR4 ;  /* 0x00000004ff007e24 */ /* 0x002fce000f8e00ff */
.L_x_69:
[----:B-1----:R1:W2:Y:S02]  /*3860*/  SYNCS.PHASECHK.TRANS64.TRYWAIT P0, [R0+URZ], R2 ;  /* 0x00000002000075a7 */ /* 0x0022a400080011ff */
[----:B--2---:R-:W-:Y:S05]  /*3870*/  @!P0 NANOSLEEP.SYNCS 0x989680 ;  /* 0x009896800000895d */ /* 0x004fea0003900000 */
[----:B------:R-:W2:Y:S02]  /*3880*/  @!P0 SYNCS.PHASECHK.TRANS64 P0, [R0+URZ], R2 ;  /* 0x00000002000085a7 */ /* 0x000ea400080010ff */
[----:B--2---:R-:W-:Y:S05]  /*3890*/  @P0 EXIT ;  /* 0x000000000000094d */ /* 0x004fea0003800000 */
[----:B------:R-:W-:Y:S05]  /*38a0*/  BRA `(.L_x_69) ;  /* 0xfffffffc00ec7947 */ /* 0x000fea000383ffff */
.L_x_23:
[----:B------:R-:W-:-:S04]  /*38b0*/  UISETP.NE.AND UP0, UPT, UR54, URZ, UPT ;  /* 0x000000ff3600728c */ /* 0x000fc8000bf05270 */
[----:B------:R-:W-:-:S09]  /*38c0*/  UISETP.NE.OR UP0, UPT, UR22, 0x1, UP0 ;  /* 0x000000011600788c */ /* 0x000fd20008705670 */
[----:B------:R-:W-:Y:S05]  /*38d0*/  BRA.U UP0, `(.L_x_70) ;  /* 0x0000000500487547 */ /* 0x000fea000b800000 */
[----:B------:R-:W-:Y:S01]  /*38e0*/  ISETP.GE.U32.AND P2, PT, R0, 0x2, PT ;  /* 0x000000020000780c */ /* 0x000fe20003f46070 */
[----:B------:R-:W-:Y:S01]  /*38f0*/  IMAD.MOV.U32 R12, RZ, RZ, 0x1 ;  /* 0x00000001ff0c7424 */ /* 0x000fe200078e00ff */
[----:B------:R-:W-:Y:S02]  /*3900*/  CS2R R10, SRZ ;  /* 0x00000000000a7805 */ /* 0x000fe4000001ff00 */
[----:B------:R-:W-:Y:S01]  /*3910*/  CS2R R8, SRZ ;  /* 0x0000000000087805 */ /* 0x000fe2000001ff00 */
[----:B------:R-:W-:Y:S01]  /*3920*/  UMOV UR6, 0x400 ;  /* 0x0000040000067882 */ /* 0x000fe20000000000 */
[----:B------:R-:W-:Y:S01]  /*3930*/  UMOV UR5, URZ ;  /* 0x000000ff00057c82 */ /* 0x000fe20008000000 */
[----:B------:R-:W-:-:S12]  /*3940*/  ULEA UR6, UR54, UR6, 0x18 ;  /* 0x0000000636067291 */ /* 0x000fd8000f8ec0ff */
.L_x_74:
[----:B------:R-:W-:Y:S02]  /*3950*/  LEA R2, R8, UR6, 0x3 ;  /* 0x0000000608027c11 */ /* 0x000fe4000f8e18ff */
[----:B------:R-:W-:-:S03]  /*3960*/  SHF.L.U32 R4, R9, 0x1f, RZ ;  /* 0x0000001f09047819 */ /* 0x000fc600000006ff */
[----:B------:R-:W-:Y:S01]  /*3970*/  VIADD R5, R2, 0x250 ;  /* 0x0000025002057836 */ /* 0x000fe20000000000 */
[----:B------:R-:W1:Y:S02]  /*3980*/  SYNCS.PHASECHK.TRANS64.TRYWAIT P0, [R2+URZ+0x240], R4 ;  /* 0x00024004020075a7 */ /* 0x000e6400080011ff */
[----:B-1----:R-:W-:Y:S05]  /*3990*/  @!P0 BRA `(.L_x_71) ;  /* 0x0000005400288947 */ /* 0x002fea0003800000 */
.L_x_199:
[----:B------:R-:W-:Y:S01]  /*39a0*/  ULEA UR4, UR5, UR6, 0x3 ;  /* 0x0000000605047291 */ /* 0x000fe2000f8e18ff */
[----:B-1----:R-:W-:Y:S01]  /*39b0*/  PRMT R2, RZ, 0x654, R5 ;  /* 0x00000654ff027816 */ /* 0x002fe20000000005 */
[----:B------:R-:W-:Y:S01]  /*39c0*/  @!P2 IMAD.MOV.U32 R4, RZ, RZ, 0x10 ;  /* 0x00000010ff04a424 */ /* 0x000fe200078e00ff */
[----:B------:R-:W-:Y:S01]  /*39d0*/  SHF.L.U32 R5, R12, 0x1f, RZ ;  /* 0x0000001f0c057819 */ /* 0x000fe200000006ff */
[----:B------:R-:W-:Y:S01]  /*39e0*/  UIADD3 UR7, UPT, UPT, UR4, 0x1e0, URZ ;  /* 0x000001e004077890 */ /* 0x000fe2000fffe0ff */
[----:B------:R1:W-:Y:S05]  /*39f0*/  SYNCS.ARRIVE.TRANS64.RED.A1T0 RZ, [R2+URZ], RZ ;  /* 0x000000ff02ff79a7 */ /* 0x0003ea00081004ff */
[----:B------:R-:W-:Y:S01]  /*3a00*/  IMAD.U32 R6, RZ, RZ, UR7 ;  /* 0x00000007ff067e24 */ /* 0x000fe2000f8e00ff */
[----:B------:R-:W2:Y:S04]  /*3a10*/  SYNCS.PHASECHK.TRANS64.TRYWAIT P0, [UR4+0x1f0], R5 ;  /* 0x0001f005ff0075a7 */ /* 0x000ea80008001104 */
[----:B------:R-:W-:Y:S01]  /*3a20*/  PRMT R6, R0, 0x654, R6 ;  /* 0x0000065400067816 */ /* 0x000fe20000000006 */
[----:B-12---:R-:W-:Y:S06]  /*3a30*/  @!P0 BRA `(.L_x_72) ;  /* 0x0000005400148947 */ /* 0x006fec0003800000 */
.L_x_201:
[----:B------:R-:W-:Y:S01]  /*3a40*/  ULEA UR8, UR5, UR6, 0x4 ;  /* 0x0000000605087291 */ /* 0x000fe2000f8e20ff */
[----:B------:R-:W-:Y:S01]  /*3a50*/  SEL R3, R6, R3, !P2 ;  /* 0x0000000306037207 */ /* 0x000fe20005000000 */
[----:B------:R-:W-:Y:S01]  /*3a60*/  UIADD3 UR9, UPT, UPT, UR4, 0x1e0, URZ ;  /* 0x000001e004097890 */ /* 0x000fe2000fffe0ff */
[----:B-1----:R-:W-:Y:S01]  /*3a70*/  LEA R2, R11, UR6, 0x3 ;  /* 0x000000060b027c11 */ /* 0x002fe2000f8e18ff */
[----:B------:R-:W-:Y:S01]  /*3a80*/  UIADD3 UR8, UPT, UPT, UR8, 0x270, URZ ;  /* 0x0000027008087890 */ /* 0x000fe2000fffe0ff */
[----:B------:R1:W-:Y:S01]  /*3a90*/  @!P2 SYNCS.ARRIVE.TRANS64.RED RZ, [R3+URZ], R4 ;  /* 0x0000000403ffa9a7 */ /* 0x0003e200080004ff */
[----:B------:R-:W-:Y:S01]  /*3aa0*/  UIADD3 UR4, UPT, UPT, UR5, 0x1, URZ ;  /* 0x0000000105047890 */ /* 0x000fe2000fffe0ff */
[----:B------:R-:W-:-:S03]  /*3ab0*/  VIADD R8, R8, 0x1 ;  /* 0x0000000108087836 */ /* 0x000fc60000000000 */
[----:B------:R-:W-:Y:S02]  /*3ac0*/  UISETP.NE.AND UP0, UPT, UR4, 0x2, UPT ;  /* 0x000000020400788c */ /* 0x000fe4000bf05270 */
[----:B------:R-:W-:Y:S01]  /*3ad0*/  ISETP.NE.AND P0, PT, R8, 0x2, PT ;  /* 0x000000020800780c */ /* 0x000fe20003f05270 */
[----:B------:R-:W-:Y:S06]  /*3ae0*/  UGETNEXTWORKID.BROADCAST [UR8], [UR9] ;  /* 0x00000000080073ca */ /* 0x000fec0008000100 */
[----:B------:R-:W-:Y:S02]  /*3af0*/  USEL UR7, URZ, 0x1, UP0 ;  /* 0x00000001ff077887 */ /* 0x000fe40008000000 */
[----:B------:R-:W-:-:S04]  /*3b00*/  USEL UR5, UR4, URZ, UP0 ;  /* 0x000000ff04057287 */ /* 0x000fc80008000000 */
[----:B------:R-:W-:Y:S02]  /*3b10*/  LOP3.LUT R12, R12, UR7, RZ, 0x3c, !PT ;  /* 0x000000070c0c7c12 */ /* 0x000fe4000f8e3cff */
[----:B-1----:R-:W-:-:S04]  /*3b20*/  SHF.L.U32 R4, R10, 0x1f, RZ ;  /* 0x0000001f0a047819 */ /* 0x002fc800000006ff */
[----:B------:R-:W1:Y:S02]  /*3b30*/  SYNCS.PHASECHK.TRANS64.TRYWAIT P1, [R2+URZ+0x1e0], R4 ;  /* 0x0001e004020075a7 */ /* 0x000e6400080211ff */
[----:B-1----:R-:W-:Y:S05]  /*3b40*/  @!P1 BRA `(.L_x_73) ;  /* 0x0000005000e89947 */ /* 0x002fea0003800000 */
.L_x_202:
[C---:B-1----:R-:W-:Y:S01]  /*3b50*/  LEA R4, R11.reuse, UR6, 0x4 ;  /* 0x000000060b047c11 */ /* 0x042fe2000f8e20ff */
[----:B------:R-:W-:Y:S01]  /*3b60*/  VIADD R2, R2, 0x1f0 ;  /* 0x000001f002027836 */ /* 0x000fe20000000000 */
[----:B------:R-:W-:Y:S01]  /*3b70*/  SEL R8, R8, RZ, P0 ;  /* 0x000000ff08087207 */ /* 0x000fe20000000000 */
[----:B------:R-:W-:-:S03]  /*3b80*/  VIADD R11, R11, 0x1 ;  /* 0x000000010b0b7836 */ /* 0x000fc60000000000 */
[----:B------:R-:W1:Y:S01]  /*3b90*/  LDS.128 R4, [R4+0x270] ;  /* 0x0002700004047984 */ /* 0x000e620000000c00 */
[----:B------:R-:W-:Y:S02]  /*3ba0*/  PRMT R2, RZ, 0x654, R2 ;  /* 0x00000654ff027816 */ /* 0x000fe40000000002 */
[C---:B------:R-:W-:Y:S01]  /*3bb0*/  ISETP.NE.AND P1, PT, R11.reuse, 0x2, PT ;  /* 0x000000020b00780c */ /* 0x040fe20003f25270 */
[----:B------:R-:W-:Y:S01]  /*3bc0*/  @!PT LDS RZ, [RZ] ;  /* 0x00000000fffff984 */ /* 0x000fe20000000800 */
[----:B------:R-:W-:Y:S01]  /*3bd0*/  @!PT LDS RZ, [RZ] ;  /* 0x00000000fffff984 */ /* 0x000fe20000000800 */
[----:B------:R-:W-:Y:S01]  /*3be0*/  @!PT LDS RZ, [RZ] ;  /* 0x00000000fffff984 */ /* 0x000fe20000000800 */
[----:B------:R-:W-:Y:S01]  /*3bf0*/  @!PT LDS RZ, [RZ] ;  /* 0x00000000fffff984 */ /* 0x000fe20000000800 */
[----:B------:R2:W-:Y:S06]  /*3c00*/  MEMBAR.ALL.CTA ;  /* 0x0000000000007992 */ /* 0x0005ec0000008000 */
[----:B--2---:R-:W2:Y:S01]  /*3c10*/  FENCE.VIEW.ASYNC.S ;  /* 0x00000000000073c6 */ /* 0x004ea20000000000 */
[----:B------:R-:W-:Y:S01]  /*3c20*/  SEL R11, R11, RZ, P1 ;  /* 0x000000ff0b0b7207 */ /* 0x000fe20000800000 */
[----:B--2---:R2:W-:Y:S01]  /*3c30*/  SYNCS.ARRIVE.TRANS64.RED.A1T0 RZ, [R2+URZ], RZ ;  /* 0x000000ff02ff79a7 */ /* 0x0045e200081004ff */
[----:B-1----:R-:W-:-:S02]  /*3c40*/  LOP3.LUT P3, RZ, R6, 0x1, RZ, 0xc0, !PT ;  /* 0x0000000106ff7812 */ /* 0x002fc4000786c0ff */
[----:B------:R-:W-:-:S04]  /*3c50*/  SEL R4, RZ, 0x1, P1 ;  /* 0x00000001ff047807 */ /* 0x000fc80000800000 */
[----:B------:R-:W-:Y:S02]  /*3c60*/  LOP3.LUT R10, R10, R4, RZ, 0x3c, !PT ;  /* 0x000000040a0a7212 */ /* 0x000fe400078e3cff */
[----:B--2---:R-:W-:-:S04]  /*3c70*/  SEL R2, RZ, 0x1, P0 ;  /* 0x00000001ff027807 */ /* 0x004fc80000000000 */
[----:B------:R-:W-:Y:S01]  /*3c80*/  LOP3.LUT R9, R9, R2, RZ, 0x3c, !PT ;  /* 0x0000000209097212 */ /* 0x000fe200078e3cff */
[----:B------:R-:W-:Y:S06]  /*3c90*/  @P3 BRA `(.L_x_74) ;  /* 0xfffffffc002c3947 */ /* 0x000fec000383ffff */
[----:B------:R-:W-:Y:S01]  /*3ca0*/  ULEA UR4, UR5, UR6, 0x3 ;  /* 0x0000000605047291 */ /* 0x000fe2000f8e18ff */
[----:B------:R-:W-:-:S08]  /*3cb0*/  SHF.L.U32 R2, R12, 0x1f, RZ ;  /* 0x0000001f0c027819 */ /* 0x000fd000000006ff */
[----:B------:R-:W1:Y:S02]  /*3cc0*/  SYNCS.PHASECHK.TRANS64 P0, [UR4+0x1f0], R2 ;  /* 0x0001f002ff0075a7 */ /* 0x000e640008001004 */
[----:B-1----:R-:W-:Y:S05]  /*3cd0*/  @P0 BRA `(.L_x_75) ;  /* 0x0000000000080947 */ /* 0x002fea0003800000 */
[----:B------:R-:W1:Y:S02]  /*3ce0*/  SYNCS.PHASECHK.TRANS64.TRYWAIT P0, [UR4+0x1f0], R2 ;  /* 0x0001f002ff0075a7 */ /* 0x000e640008001104 */
[----:B-1----:R-:W-:Y:S05]  /*3cf0*/  @!P0 BRA `(.L_x_76) ;  /* 0x0000005000908947 */ /* 0x002fea0003800000 */
.L_x_75:
[----:B------:R-:W-:-:S04]  /*3d00*/  UIADD3 UR7, UPT, UPT, UR5, 0x1, URZ ;  /* 0x0000000105077890 */ /* 0x000fc8000fffe0ff */
[----:B------:R-:W-:-:S04]  /*3d10*/  UISETP.NE.AND UP0, UPT, UR7, 0x2, UPT ;  /* 0x000000020700788c */ /* 0x000fc8000bf05270 */
[----:B------:R-:W-:Y:S02]  /*3d20*/  USEL UR8, URZ, 0x1, UP0 ;  /* 0x00000001ff087887 */ /* 0x000fe40008000000 */
[----:B------:R-:W-:-:S04]  /*3d30*/  USEL UR7, UR7, URZ, UP0 ;  /* 0x000000ff07077287 */ /* 0x000fc80008000000 */
[----:B------:R-:W-:Y:S01]  /*3d40*/  ULEA UR7, UR7, UR6, 0x3 ;  /* 0x0000000607077291 */ /* 0x000fe2000f8e18ff */
[----:B-1----:R-:W-:-:S04]  /*3d50*/  LOP3.LUT R2, R12, UR8, RZ, 0x3c, !PT ;  /* 0x000000080c027c12 */ /* 0x002fc8000f8e3cff */
[----:B------:R-:W-:-:S04]  /*3d60*/  SHF.L.U32 R0, R2, 0x1f, RZ ;  /* 0x0000001f02007819 */ /* 0x000fc800000006ff */
[----:B------:R-:W1:Y:S02]  /*3d70*/  SYNCS.PHASECHK.TRANS64 P0, [UR7+0x1f0], R0 ;  /* 0x0001f000ff0075a7 */ /* 0x000e640008001007 */
[----:B-1----:R-:W-:Y:S05]  /*3d80*/  @P0 EXIT ;  /* 0x000000000000094d */ /* 0x002fea0003800000 */
[----:B------:R-:W-:Y:S02]  /*3d90*/  SHF.L.U32 R2, R2, 0x1f, RZ ;  /* 0x0000001f02027819 */ /* 0x000fe400000006ff */
[----:B------:R-:W-:-:S07]  /*3da0*/  MOV R0, UR7 ;  /* 0x0000000700007c02 */ /* 0x000fce0008000f00 */
.L_x_77:
[----:B-1----:R1:W2:Y:S02]  /*3db0*/  SYNCS.PHASECHK.TRANS64.TRYWAIT P0, [R0+URZ+0x1f0], R2 ;  /* 0x0001f002000075a7 */ /* 0x0022a400080011ff */
[----:B--2---:R-:W-:Y:S05]  /*3dc0*/  @!P0 NANOSLEEP.SYNCS 0x989680 ;  /* 0x009896800000895d */ /* 0x004fea0003900000 */
[----:B------:R-:W2:Y:S02]  /*3dd0*/  @!P0 SYNCS.PHASECHK.TRANS64 P0, [R0+URZ+0x1f0], R2 ;  /* 0x0001f002000085a7 */ /* 0x000ea400080010ff */
[----:B--2---:R-:W-:Y:S05]  /*3de0*/  @P0 EXIT ;  /* 0x000000000000094d */ /* 0x004fea0003800000 */
[----:B------:R-:W-:Y:S05]  /*3df0*/  BRA `(.L_x_77) ;  /* 0xfffffffc00ec7947 */ /* 0x000fea000383ffff */
.L_x_70:
[----:B------:R-:W-:Y:S05]  /*3e00*/  BRA.U UP4, `(.L_x_78) ;  /* 0x0000000d049c7547 */ /* 0x000fea000b800000 */
[----:B------:R-:W-:Y:S01]  /*3e10*/  UMOV UR4, 0x40 ;  /* 0x0000004000047882 */ /* 0x000fe20000000000 */
[----:B------:R-:W-:Y:S01]  /*3e20*/  NOP ;  /* 0x0000000000007918 */ /* 0x000fe20000000000 */
[----:B------:R-:W-:Y:S01]  /*3e30*/  ULEA UR5, UR54, UR4, 0x18 ;  /* 0x0000000436057291 */ /* 0x000fe2000f8ec0ff */
[----:B------:R-:W-:Y:S02]  /*3e40*/  UMOV UR6, 0x400 ;  /* 0x0000040000067882 */ /* 0x000fe40000000000 */
[----:B------:R-:W-:-:S06]  /*3e50*/  ULEA UR6, UR54, UR6, 0x18 ;  /* 0x0000000636067291 */ /* 0x000fcc000f8ec0ff */
[----:B------:R-:W1:Y:S02]  /*3e60*/  LDS.U8 R0, [UR5+0x1c] ;  /* 0x00001c05ff007984 */ /* 0x000e640008000000 */
[----:B-1----:R-:W-:-:S13]  /*3e70*/  ISETP.NE.AND P0, PT, R0, RZ, PT ;  /* 0x000000ff0000720c */ /* 0x002fda0003f05270 */
[----:B------:R-:W-:Y:S05]  /*3e80*/  @P0 BRA `(.L_x_79) ;  /* 0x0000000000580947 */ /* 0x000fea0003800000 */
[----:B------:R-:W-:-:S13]  /*3e90*/  ELECT P0, URZ, PT ;  /* 0x0000000000ff782f */ /* 0x000fda0003800000 */
[----:B------:R-:W-:Y:S05]  /*3ea0*/  @!P0 BRA `(.L_x_80) ;  /* 0x0000000000608947 */ /* 0x000fea0003800000 */
[----:B------:R-:W-:Y:S01]  /*3eb0*/  UMOV UR4, 0x10 ;  /* 0x0000001000047882 */ /* 0x000fe20000000000 */
[----:B------:R-:W-:Y:S01]  /*3ec0*/  HFMA2 R0, -RZ, RZ, 0, 5.9604644775390625e-08 ;  /* 0x00000001ff007431 */ /* 0x000fe200000001ff */
[----:B------:R-:W-:-:S03]  /*3ed0*/  MOV R3, 0xffff ;  /* 0x0000ffff00037802 */ /* 0x000fc60000000f00 */
[----:B------:R-:W-:Y:S04]  /*3ee0*/  DEPBAR.LE SB1, 0x36 ;  /* 0x00009d800000791a */ /* 0x000fe80000000000 */
[----:B------:R-:W1:Y:S02]  /*3ef0*/  UTCATOMSWS.FIND_AND_SET.ALIGN UP0, UR4, UR4 ;  /* 0x00000004000475e3 */ /* 0x000e640008000800 */
[----:B-1----:R-:W-:Y:S01]  /*3f00*/  MOV R4, UR4 ;  /* 0x0000000400047c02 */ /* 0x002fe20008000f00 */
[----:B------:R-:W-:Y:S06]  /*3f10*/  BRA.U UP0, `(.L_x_81) ;  /* 0x0000000100187547 */ /* 0x000fec000b800000 */
.L_x_82:
[----:B------:R-:W-:Y:S05]  /*3f20*/  NANOSLEEP 0x64 ;  /* 0x000000640000795d */ /* 0x000fea0003800000 */
[----:B------:R-:W-:-:S05]  /*3f30*/  UMOV UR4, 0x10 ;  /* 0x0000001000047882 */ /* 0x000fca0000000000 */
[----:B------:R-:W-:Y:S04]  /*3f40*/  DEPBAR.LE SB1, 0x36 ;  /* 0x00009d800000791a */ /* 0x000fe80000000000 */
[----:B------:R-:W1:Y:S02]  /*3f50*/  UTCATOMSWS.FIND_AND_SET.ALIGN UP0, UR4, UR4 ;  /* 0x00000004000475e3 */ /* 0x000e640008000800 */
[----:B-1----:R-:W-:Y:S01]  /*3f60*/  MOV R4, UR4 ;  /* 0x0000000400047c02 */ /* 0x002fe20008000f00 */
[----:B------:R-:W-:Y:S05]  /*3f70*/  BRA.U !UP0, `(.L_x_82) ;  /* 0xfffffffd08e87547 */ /* 0x000fea000b83ffff */
.L_x_81:
[-C--:B------:R-:W-:Y:S02]  /*3f80*/  SHF.L.U32 R3, R3, R4.reuse, RZ ;  /* 0x0000000403037219 */ /* 0x080fe400000006ff */
[----:B------:R-:W-:Y:S01]  /*3f90*/  SHF.L.U32 R0, R0, R4, RZ ;  /* 0x0000000400007219 */ /* 0x000fe200000006ff */
[----:B------:R-:W-:Y:S02]  /*3fa0*/  IMAD.SHL.U32 R4, R4, 0x20, RZ ;  /* 0x0000002004047824 */ /* 0x000fe400078e00ff */
[----:B------:R1:W-:Y:S04]  /*3fb0*/  ATOMS.OR RZ, [UR5+0x14], R3 ;  /* 0x00001403ffff798c */ /* 0x0003e8000b000005 */
[----:B------:R1:W-:Y:S04]  /*3fc0*/  ATOMS.OR RZ, [UR5+0x18], R0 ;  /* 0x00001800ffff798c */ /* 0x0003e8000b000005 */
[----:B------:R1:W-:Y:S01]  /*3fd0*/  STS [UR6+0x290], R4 ;  /* 0x00029004ff007988 */ /* 0x0003e20008000806 */
[----:B------:R-:W-:Y:S05]  /*3fe0*/  BRA `(.L_x_80) ;  /* 0x0000000000107947 */ /* 0x000fea0003800000 */
.L_x_79:
[----:B------:R-:W-:Y:S02]  /*3ff0*/  MOV R0, 0xffffffff ;  /* 0xffffffff00007802 */ /* 0x000fe40000000f00 */
[----:B------:R-:W-:-:S03]  /*4000*/  MOV R4, 0x4030 ;  /* 0x0000403000047802 */ /* 0x000fc60000000f00 */
[----:B------:R1:W-:Y:S04]  /*4010*/  STS [UR6+0x290], R0 ;  /* 0x00029000ff007988 */ /* 0x0003e80008000806 */
[----:B-1---5:R-:W-:Y:S05]  /*4020*/  CALL.REL.NOINC `($__internal_1_$__cuda_sm10x_tcgen05_guardrail_trap_phase_invalid_during_alloc) ;  /* 0x0000005400687944 */ /* 0x022fea0003c00000 */
.L_x_80:
[----:B------:R-:W-:Y:S05]  /*4030*/  WARPSYNC.ALL ;  /* 0x0000000000007948 */ /* 0x000fea0003800000 */
[----:B------:R-:W2:Y:S01]  /*4040*/  S2UR UR4, SR_CgaCtaId ;  /* 0x00000000000479c3 */ /* 0x000ea20000008800 */
[----:B------:R-:W-:Y:S01]  /*4050*/  UMOV UR17, 0x400 ;  /* 0x0000040000117882 */ /* 0x000fe20000000000 */
[----:B------:R-:W-:-:S06]  /*4060*/  NOP ;  /* 0x0000000000007918 */ /* 0x000fcc0000000000 */
[----:B------:R-:W-:Y:S06]  /*4070*/  BAR.ARV 0x6, 0xa0 ;  /* 0x0182800000007b1d */ /* 0x000fec0000002000 */
[----:B------:R-:W3:Y:S01]  /*4080*/  LDCU UR5, c[0x0][0x38c] ;  /* 0x00007180ff0577ac */ /* 0x000ee20008000800 */
[----:B------:R-:W-:Y:S01]  /*4090*/  LOP3.LUT R2, R2, 0xffff, RZ, 0xc0, !PT ;  /* 0x0000ffff02027812 */ /* 0x000fe200078ec0ff */
[----:B------:R-:W-:Y:S01]  /*40a0*/  IMAD.MOV.U32 R11, RZ, RZ, 0x1 ;  /* 0x00000001ff0b7424 */ /* 0x000fe200078e00ff */
[----:B------:R-:W-:Y:S01]  /*40b0*/  CS2R R8, SRZ ;  /* 0x0000000000087805 */ /* 0x000fe2000001ff00 */
[----:B------:R-:W4:Y:S01]  /*40c0*/  LDCU UR8, c[0x0][0x38c] ;  /* 0x00007180ff0877ac */ /* 0x000f220008000800 */
[----:B------:R-:W-:Y:S01]  /*40d0*/  R2UR UR19, R2 ;  /* 0x00000000021372ca */ /* 0x000fe200000e0000 */
[----:B------:R-:W-:Y:S01]  /*40e0*/  IMAD.MOV.U32 R10, RZ, RZ, RZ ;  /* 0x000000ffff0a7224 */ /* 0x000fe200078e00ff */
[----:B------:R-:W-:Y:S01]  /*40f0*/  UMOV UR22, URZ ;  /* 0x000000ff00167c82 */ /* 0x000fe20008000000 */
[----:B------:R-:W-:Y:S01]  /*4100*/  UMOV UR14, URZ ;  /* 0x000000ff000e7c82 */ /* 0x000fe20008000000 */
[----:B--2---:R-:W-:Y:S01]  /*4110*/  ULEA UR17, UR4, UR17, 0x18 ;  /* 0x0000001104117291 */ /* 0x004fe2000f8ec0ff */
[----:B------:R-:W-:Y:S01]  /*4120*/  UMOV UR26, 0x0 ;  /* 0x00000000001a7882 */ /* 0x000fe20000000000 */
[----:B------:R-:W-:-:S02]  /*4130*/  UMOV UR27, 0x4100010 ;  /* 0x04100010001b7882 */ /* 0x000fc40000000000 */
[----:B------:R-:W-:Y:S02]  /*4140*/  UIADD3 UR6, UPT, UPT, UR17, 0x3600, URZ ;  /* 0x0000360011067890 */ /* 0x000fe4000fffe0ff */
[----:B------:R-:W-:Y:S02]  /*4150*/  UIADD3 UR7, UPT, UPT, UR17, 0x1d600, URZ ;  /* 0x0001d60011077890 */ /* 0x000fe4000fffe0ff */
[----:B---3--:R-:W-:Y:S01]  /*4160*/  UIADD3 UR5, UPT, UPT, UR5, 0x1f, URZ ;  /* 0x0000001f05057890 */ /* 0x008fe2000fffe0ff */
[----:B-1----:R-:W1:Y:S01]  /*4170*/  LDS R0, [UR17+0x290] ;  /* 0x00029011ff007984 */ /* 0x002e620008000800 */
[----:B------:R-:W-:Y:S02]  /*4180*/  USHF.R.U32.HI UR6, URZ, 0x4, UR6 ;  /* 0x00000004ff067899 */ /* 0x000fe40008011606 */
[----:B------:R-:W-:Y:S02]  /*4190*/  USHF.R.S32.HI UR4, URZ, 0x1f, UR5 ;  /* 0x0000001fff047899 */ /* 0x000fe40008011405 */
[----:B------:R-:W-:-:S02]  /*41a0*/  ULOP3.LUT UR6, UR6, 0x3fff, URZ, 0xc0, !UPT ;  /* 0x00003fff06067892 */ /* 0x000fc4000f8ec0ff */
[----:B------:R-:W-:Y:S02]  /*41b0*/  ULEA.HI UR4, UR4, UR5, URZ, 0x5 ;  /* 0x0000000504047291 */ /* 0x000fe4000f8f28ff */
[----:B------:R-:W-:Y:S02]  /*41c0*/  USHF.R.U32.HI UR5, URZ, 0x4, UR7 ;  /* 0x00000004ff057899 */ /* 0x000fe40008011607 */
[----:B------:R-:W-:Y:S02]  /*41d0*/  USHF.R.S32.HI UR28, URZ, 0x5, UR4 ;  /* 0x00000005ff1c7899 */ /* 0x000fe40008011404 */
[----:B------:R-:W-:Y:S02]  /*41e0*/  ULOP3.LUT UR5, UR5, 0x3fff, URZ, 0xc0, !UPT ;  /* 0x00003fff05057892 */ /* 0x000fe4000f8ec0ff */
[----:B------:R-:W-:Y:S02]  /*41f0*/  UISETP.LT.AND UP0, UPT, UR28, 0x1, UPT ;  /* 0x000000011c00788c */ /* 0x000fe4000bf01270 */
[----:B------:R-:W-:-:S02]  /*4200*/  ULOP3.LUT UR20, UR6, 0x10000, URZ, 0xfc, !UPT ;  /* 0x0001000006147892 */ /* 0x000fc4000f8efcff */
[----:B------:R-:W-:Y:S02]  /*4210*/  USEL UR29, UR28, 0x1, !UP0 ;  /* 0x000000011c1d7887 */ /* 0x000fe4000c000000 */
[----:B------:R-:W-:Y:S02]  /*4220*/  ULOP3.LUT UR21, UR5, 0x10000, URZ, 0xfc, !UPT ;  /* 0x0001000005157892 */ /* 0x000fe4000f8efcff */
[----:B------:R-:W-:Y:S02]  /*4230*/  UIADD3 UR29, UPT, UPT, -UR29, URZ, URZ ;  /* 0x000000ff1d1d7290 */ /* 0x000fe4000fffe1ff */
[----:B----4-:R-:W-:Y:S01]  /*4240*/  UISETP.GE.AND UP4, UPT, UR8, 0x1, UPT ;  /* 0x000000010800788c */ /* 0x010fe2000bf86270 */
[----:B------:R-:W-:Y:S01]  /*4250*/  UMOV UR24, 0x0 ;  /* 0x0000000000187882 */ /* 0x000fe20000000000 */
[----:B------:R-:W-:Y:S01]  /*4260*/  UMOV UR25, 0x4100010 ;  /* 0x0410001000197882 */ /* 0x000fe20000000000 */
[----:B-1----:R-:W-:-:S15]  /*4270*/  R2UR UR30, R0 ;  /* 0x00000000001e72ca */ /* 0x002fde00000e0000 */
.L_x_89:
[----:B------:R-:W-:Y:S02]  /*4280*/  LEA R0, R10, UR17, 0x3 ;  /* 0x000000110a007c11 */ /* 0x000fe4000f8e18ff */
[----:B------:R-:W-:Y:S02]  /*4290*/  SHF.L.U32 R2, R9, 0x1f, RZ ;  /* 0x0000001f09027819 */ /* 0x000fe400000006ff */
[----:B------:R-:W-:Y:S01]  /*42a0*/  PLOP3.LUT P0, PT, PT, PT, UP4, 0x80, 0x8 ;  /* 0x000000000008781c */ /* 0x000fe20003f0f048 */
[----:B------:R-:W-:Y:S01]  /*42b0*/  VIADD R3, R0, 0x1f0 ;  /* 0x000001f000037836 */ /* 0x000fe20000000000 */
[----:B-1----:R-:W1:Y:S02]  /*42c0*/  SYNCS.PHASECHK.TRANS64.TRYWAIT P1, [R0+URZ+0x1e0], R2 ;  /* 0x0001e002000075a7 */ /* 0x002e6400080211ff */
[----:B-1-3--:R-:W-:Y:S09]  /*42d0*/  @!P1 BRA `(.L_x_83) ;  /* 0x0000004c00309947 */ /* 0x00aff20003800000 */
.L_x_204:
[----:B------:R-:W-:Y:S01]  /*42e0*/  LEA R4, R10, UR17, 0x4 ;  /* 0x000000110a047c11 */ /* 0x000fe2000f8e20ff */
[----:B------:R-:W-:Y:S01]  /*42f0*/  @UP4 ULEA UR4, UR14, UR17, 0x3 ;  /* 0x000000110e044291 */ /* 0x000fe2000f8e18ff */
[----:B------:R-:W-:Y:S01]  /*4300*/  PLOP3.LUT P2, PT, PT, PT, PT, 0x80, 0x8 ;  /* 0x000000000008781c */ /* 0x000fe20003f4f070 */
[----:B------:R-:W-:Y:S01]  /*4310*/  ULEA UR23, UR22, UR17, 0x3 ;  /* 0x0000001116177291 */ /* 0x000fe2000f8e18ff */
[----:B------:R-:W-:Y:S02]  /*4320*/  PRMT R3, RZ, 0x654, R3 ;  /* 0x00000654ff037816 */ /* 0x000fe40000000003 */
[----:B------:R-:W2:Y:S01]  /*4330*/  LDS.128 R4, [R4+0x270] ;  /* 0x0002700004047984 */ /* 0x000ea20000000c00 */
[----:B-1----:R-:W-:Y:S02]  /*4340*/  @P0 SHF.L.U32 R2, R8, 0x1f, RZ ;  /* 0x0000001f08020819 */ /* 0x002fe400000006ff */
[----:B------:R-:W-:Y:S01]  /*4350*/  SHF.L.U32 R0, R11, 0x1f, RZ ;  /* 0x0000001f0b007819 */ /* 0x000fe200000006ff */
[----:B------:R-:W-:Y:S01]  /*4360*/  @!PT LDS RZ, [RZ] ;  /* 0x00000000fffff984 */ /* 0x000fe20000000800 */
[----:B------:R-:W-:Y:S01]  /*4370*/  @!PT LDS RZ, [RZ] ;  /* 0x00000000fffff984 */ /* 0x000fe20000000800 */
[----:B------:R-:W-:Y:S01]  /*4380*/  @!PT LDS RZ, [RZ] ;  /* 0x00000000fffff984 */ /* 0x000fe20000000800 */
[----:B------:R-:W-:Y:S01]  /*4390*/  @!PT LDS RZ, [RZ] ;  /* 0x00000000fffff984 */ /* 0x000fe20000000800 */
[----:B------:R1:W-:Y:S06]  /*43a0*/  MEMBAR.ALL.CTA ;  /* 0x0000000000007992 */ /* 0x0003ec0000008000 */
[----:B-1----:R-:W1:Y:S02]  /*43b0*/  FENCE.VIEW.ASYNC.S ;  /* 0x00000000000073c6 */ /* 0x002e640000000000 */
[----:B-1----:R1:W-:Y:S01]  /*43c0*/  SYNCS.ARRIVE.TRANS64.RED.A1T0 RZ, [R3+URZ], RZ ;  /* 0x000000ff03ff79a7 */ /* 0x0023e200081004ff */
[----:B------:R1:W3:Y:S01]  /*43d0*/  @P0 SYNCS.PHASECHK.TRANS64.TRYWAIT P2, [UR4], R2 ;  /* 0x00000002ff0005a7 */ /* 0x0002e20008041104 */
[----:B------:R-:W-:Y:S01]  /*43e0*/  ULEA.HI UR4, UR22, UR22, URZ, 0x1 ;  /* 0x0000001616047291 */ /* 0x000fe2000f8f08ff */
[----:B--2---:R-:W-:-:S03]  /*43f0*/  LOP3.LUT P1, RZ, R6, 0x1, RZ, 0xc0, !PT ;  /* 0x0000000106ff7812 */ /* 0x004fc6000782c0ff */
[----:B------:R-:W-:Y:S02]  /*4400*/  USHF.L.U32 UR18, UR4, 0x5, URZ ;  /* 0x0000000504127899 */ /* 0x000fe400080006ff */
[----:B------:R-:W-:Y:S02]  /*4410*/  ULOP3.LUT UR4, UR4, 0xffe, URZ, 0xc0, !UPT ;  /* 0x00000ffe04047892 */ /* 0x000fe4000f8ec0ff */
[----:B------:R-:W-:Y:S02]  /*4420*/  ULOP3.LUT UR18, UR18, 0xffffffc0, URZ, 0xc0, !UPT ;  /* 0xffffffc012127892 */ /* 0x000fe4000f8ec0ff */
[----:B------:R-:W-:Y:S02]  /*4430*/  UIADD3 UR4, UPT, UPT, -UR4, UR22, URZ ;  /* 0x0000001604047290 */ /* 0x000fe4000fffe1ff */
[----:B------:R-:W-:Y:S01]  /*4440*/  UIADD3 UR18, UPT, UPT, UR30, UR18, URZ ;  /* 0x000000121e127290 */ /* 0x000fe2000fffe0ff */
[----:B------:R-:W2:Y:S03]  /*4450*/  SYNCS.PHASECHK.TRANS64.TRYWAIT P0, [UR23+0x220], R0 ;  /* 0x00022000ff0075a7 */ /* 0x000ea60008001117 */
[----:B------:R-:W-:Y:S01]  /*4460*/  ULEA UR18, UR4, UR18, 0x14 ;  /* 0x0000001204127291 */ /* 0x000fe2000f8ea0ff */
[----:B-123--:R-:W-:Y:S11]  /*4470*/  @!P0 BRA `(.L_x_84) ;  /* 0x0000004800dc8947 */ /* 0x00eff60003800000 */
.L_x_206:
[----:B------:R-:W-:Y:S01]  /*4480*/  IADD3 R10, PT, PT, R10, 0x1, RZ ;  /* 0x000000010a0a7810 */ /* 0x000fe20007ffe0ff */
[----:B------:R-:W-:Y:S06]  /*4490*/  BRA.U !UP4, `(.L_x_85) ;  /* 0x000000010c987547 */ /* 0x000fec000b800000 */
[----:B------:R-:W-:Y:S01]  /*44a0*/  UPLOP3.LUT UP2, UPT, UPT, UPT, UPT, 0x40, 0x4 ;  /* 0x000000000004789c */ /* 0x000fe20003f4e870 */
[----:B------:R-:W-:Y:S01]  /*44b0*/  UMOV UR16, UR29 ;  /* 0x0000001d00107c82 */ /* 0x000fe20008000000 */
[----:B------:R-:W-:Y:S01]  /*44c0*/  UMOV UR15, UR28 ;  /* 0x0000001c000f7c82 */ /* 0x000fe20008000000 */
[----:B------:R-:W-:-:S08]  /*44d0*/  UMOV UR6, UR14 ;  /* 0x0000000e00067c82 */ /* 0x000fd00008000000 */
.L_x_88:
[----:B------:R-:W-:Y:S02]  /*44e0*/  UIADD3 UR16, UPT, UPT, UR16, 0x1, URZ ;  /* 0x0000000110107890 */ /* 0x000fe4000fffe0ff */
[----:B--2---:R-:W-:Y:S02]  /*44f0*/  ULEA UR5, UR6, UR17, 0x3 ;  /* 0x0000001106057291 */ /* 0x004fe4000f8e18ff */
[----:B------:R-:W-:Y:S01]  /*4500*/  UISETP.NE.AND UP3, UPT, UR16, URZ, UPT ;  /* 0x000000ff1000728c */ /* 0x000fe2000bf65270 */
[----:B---3--:R-:W-:Y:S10]  /*4510*/  @P2 BRA `(.L_x_86) ;  /* 0x00000000000c2947 */ /* 0x008ff40003800000 */
[----:B-1----:R-:W-:Y:S04]  /*4520*/  SHF.L.U32 R2, R8, 0x1f, RZ ;  /* 0x0000001f08027819 */ /* 0x002fe800000006ff */
[----:B------:R-:W1:Y:S02]  /*4530*/  SYNCS.PHASECHK.TRANS64.TRYWAIT P0, [UR5], R2 ;  /* 0x00000002ff0075a7 */ /* 0x000e640008001105 */
[----:B-1----:R-:W-:Y:S05]  /*4540*/  @!P0 BRA `(.L_x_87) ;  /* 0x0000004800c08947 */ /* 0x002fea0003800000 */
.L_x_86:
[----:B------:R-:W-:Y:S01]  /*4550*/  UISETP.NE.AND UP0, UPT, UR15, 0x1, UPT ;  /* 0x000000010f00788c */ /* 0x000fe2000bf05270 */
[----:B------:R-:W-:Y:S01]  /*4560*/  PLOP3.LUT P2, PT, PT, PT, PT, 0x80, 0x8 ;  /* 0x000000000008781c */ /* 0x000fe20003f4f070 */
[----:B------:R-:W-:Y:S02]  /*4570*/  UIADD3 UR4, UPT, UPT, UR6, 0x1, URZ ;  /* 0x0000000106047890 */ /* 0x000fe4000fffe0ff */
[----:B------:R-:W-:Y:S02]  /*4580*/  ULEA UR12, UR6, UR21, 0x8 ;  /* 0x00000015060c7291 */ /* 0x000fe4000f8e40ff */
[----:B------:R-:W-:Y:S01]  /*4590*/  UISETP.NE.AND UP1, UPT, UR4, 0x1a, UPT ;  /* 0x0000001a0400788c */ /* 0x000fe2000bf25270 */
[----:B------:R-:W-:Y:S01]  /*45a0*/  PLOP3.LUT P0, PT, PT, PT, UP0, 0x80, 0x8 ;  /* 0x000000000008781c */ /* 0x000fe20003f0f008 */
[----:B------:R-:W-:Y:S02]  /*45b0*/  UIADD3 UR10, UPT, UPT, UR12, 0x2, URZ ;  /* 0x000000020c0a7890 */ /* 0x000fe4000fffe0ff */
[----:B------:R-:W-:Y:S02]  /*45c0*/  USEL UR7, URZ, 0x1, UP1 ;  /* 0x00000001ff077887 */ /* 0x000fe40008800000 */
[----:B------:R-:W-:Y:S02]  /*45d0*/  USEL UR14, UR4, URZ, UP1 ;  /* 0x000000ff040e7287 */ /* 0x000fe40008800000 */
[----:B------:R-:W-:Y:S02]  /*45e0*/  UIADD3 UR15, UPT, UPT, UR15, -0x1, URZ ;  /* 0xffffffff0f0f7890 */ /* 0x000fe4000fffe0ff */
[----:B------:R-:W-:Y:S01]  /*45f0*/  @UP0 ULEA UR4, UR14, UR17, 0x3 ;  /* 0x000000110e040291 */ /* 0x000fe2000f8e18ff */
[----:B------:R-:W-:Y:S01]  /*4600*/  LOP3.LUT R8, R8, UR7, RZ, 0x3c, !PT ;  /* 0x0000000708087c12 */ /* 0x000fe2000f8e3cff */
[----:B------:R-:W-:Y:S01]  /*4610*/  UIADD3 UR7, UPT, UPT, UR5, 0xd0, URZ ;  /* 0x000000d005077890 */ /* 0x000fe2000fffe0ff */
[----:B------:R-:W-:Y:S02]  /*4620*/  UMOV UR13, 0x80004020 ;  /* 0x80004020000d7882 */ /* 0x000fe40000000000 */
[----:B-1----:R-:W-:Y:S01]  /*4630*/  @P0 SHF.L.U32 R0, R8, 0x1f, RZ ;  /* 0x0000001f08000819 */ /* 0x002fe200000006ff */
[----:B------:R-:W-:Y:S01]  /*4640*/  UMOV UR5, 0x80004020 ;  /* 0x8000402000057882 */ /* 0x000fe20000000000 */
[----:B------:R-:W-:Y:S01]  /*4650*/  UMOV UR11, 0x80004020 ;  /* 0x80004020000b7882 */ /* 0x000fe20000000000 */
[----:B------:R-:W-:Y:S01]  /*4660*/  UMOV UR9, 0x80004020 ;  /* 0x8000402000097882 */ /* 0x000fe20000000000 */
[----:B------:R2:W3:Y:S01]  /*4670*/  @P0 SYNCS.PHASECHK.TRANS64.TRYWAIT P2, [UR4], R0 ;  /* 0x00000000ff0005a7 */ /* 0x0004e20008041104 */
[----:B------:R-:W-:Y:S03]  /*4680*/  ULEA UR4, UR6, UR20, 0x8 ;  /* 0x0000001406047291 */ /* 0x000fe6000f8e40ff */
[----:B------:R-:W-:Y:S01]  /*4690*/  UMOV UR6, UR14 ;  /* 0x0000000e00067c82 */ /* 0x000fe20008000000 */
[----:B------:R-:W-:Y:S05]  /*46a0*/  UIADD3 UR8, UPT, UPT, UR4, 0x2, URZ ;  /* 0x0000000204087890 */ /* 0x000fea000fffe0ff */
[----:B------:R2:W-:Y:S01]  /*46b0*/  UTCHMMA gdesc[UR4], gdesc[UR12], tmem[UR18], tmem[UR26], idesc[UR27], UP2 ;  /* 0x00ff1a0c040075ea */ /* 0x0005e20009000012 */
[----:B------:R-:W-:Y:S03]  /*46c0*/  UPLOP3.LUT UP2, UPT, UPT, UPT, UPT, 0x80, 0x8 ;  /* 0x000000000008789c */ /* 0x000fe60003f4f070 */
[----:B------:R2:W-:Y:S01]  /*46d0*/  UTCHMMA gdesc[UR8], gdesc[UR10], tmem[UR18], tmem[UR24], idesc[UR25], UPT ;  /* 0x00ff180a080075ea */ /* 0x0005e2000b800012 */
[----:B------:R2:W-:Y:S01]  /*46e0*/  UTCBAR.MULTICAST [UR7], URZ, UR19 ;  /* 0x000000ff070073e9 */ /* 0x0005e20008000813 */
[----:B------:R-:W-:Y:S06]  /*46f0*/  BRA.U UP3, `(.L_x_88) ;  /* 0xfffffffd03787547 */ /* 0x000fec000b83ffff */
.L_x_85:
[----:B--2---:R-:W-:Y:S01]  /*4700*/  UIADD3 UR4, UPT, UPT, UR22, 0x1, URZ ;  /* 0x0000000116047890 */ /* 0x004fe2000fffe0ff */
[C---:B------:R-:W-:Y:S01]  /*4710*/  ISETP.NE.AND P0, PT, R10.reuse, 0x2, PT ;  /* 0x000000020a00780c */ /* 0x040fe20003f05270 */
[----:B------:R-:W-:Y:S02]  /*4720*/  UIADD3 UR5, UPT, UPT, UR23, 0x200, URZ ;  /* 0x0000020017057890 */ /* 0x000fe4000fffe0ff */
[----:B------:R-:W-:Y:S01]  /*4730*/  UISETP.NE.AND UP0, UPT, UR4, 0x4, UPT ;  /* 0x000000040400788c */ /* 0x000fe2000bf05270 */
[----:B-1----:R-:W-:Y:S02]  /*4740*/  SEL R0, RZ, 0x1, P0 ;  /* 0x00000001ff007807 */ /* 0x002fe40000000000 */
[----:B------:R-:W-:Y:S01]  /*4750*/  SEL R10, R10, RZ, P0 ;  /* 0x000000ff0a0a7207 */ /* 0x000fe20000000000 */
[----:B------:R-:W-:Y:S01]  /*4760*/  USEL UR6, URZ, 0x1, UP0 ;  /* 0x00000001ff067887 */ /* 0x000fe20008000000 */
[----:B------:R-:W-:Y:S01]  /*4770*/  LOP3.LUT R9, R9, R0, RZ, 0x3c, !PT ;  /* 0x0000000009097212 */ /* 0x000fe200078e3cff */
[----:B------:R-:W-:Y:S01]  /*4780*/  USEL UR22, UR4, URZ, UP0 ;  /* 0x000000ff04167287 */ /* 0x000fe20008000000 */
[----:B------:R1:W-:Y:S03]  /*4790*/  UTCBAR [UR5], URZ ;  /* 0x000000ff050073e9 */ /* 0x0003e600080000ff */
[----:B------:R-:W-:Y:S01]  /*47a0*/  LOP3.LUT R11, R11, UR6, RZ, 0x3c, !PT ;  /* 0x000000060b0b7c12 */ /* 0x000fe2000f8e3cff */
[----:B------:R-:W-:Y:S07]  /*47b0*/  @P1 BRA `(.L_x_89) ;  /* 0xfffffff800b01947 */ /* 0x000fee000383ffff */
[----:B------:R-:W2:Y:S01]  /*47c0*/  S2UR UR8, SR_CgaCtaId ;  /* 0x00000000000879c3 */ /* 0x000ea20000008800 */
[----:B------:R-:W-:Y:S01]  /*47d0*/  ELECT P0, URZ, PT ;  /* 0x0000000000ff782f */ /* 0x000fe20003800000 */
[----:B------:R-:W-:Y:S01]  /*47e0*/  IMAD.MOV.U32 R0, RZ, RZ, 0x1 ;  /* 0x00000001ff007424 */ /* 0x000fe200078e00ff */
[----:B------:R-:W-:Y:S01]  /*47f0*/  UIADD3 UR17, UPT, UPT, UR17, 0x220, URZ ;  /* 0x0000022011117890 */ /* 0x000fe2000fffe0ff */
[----:B------:R-:W-:Y:S01]  /*4800*/  SHF.L.U32 R2, R11, 0x1f, RZ ;  /* 0x0000001f0b027819 */ /* 0x000fe200000006ff */
[----:B------:R-:W-:-:S03]  /*4810*/  UMOV UR4, 0x40 ;  /* 0x0000004000047882 */ /* 0x000fc60000000000 */
[----:B------:R-:W-:Y:S01]  /*4820*/  UVIRTCOUNT.DEALLOC.SMPOOL 0x80 ;  /* 0x000000800000784c */ /* 0x000fe20000000000 */
[----:B--2---:R-:W-:Y:S02]  /*4830*/  ULEA UR8, UR8, UR4, 0x18 ;  /* 0x0000000408087291 */ /* 0x004fe4000f8ec0ff */
[----:B------:R-:W-:-:S07]  /*4840*/  ULEA UR4, UR22, UR17, 0x3 ;  /* 0x0000001116047291 */ /* 0x000fce000f8e18ff */
[----:B------:R2:W-:Y:S02]  /*4850*/  @P0 STS.U8 [UR8+0x1c], R0 ;  /* 0x00001c00ff000988 */ /* 0x0005e40008000008 */
[----:B------:R-:W4:Y:S02]  /*4860*/  SYNCS.PHASECHK.TRANS64.TRYWAIT P0, [UR4], R2 ;  /* 0x00000002ff0075a7 */ /* 0x000f240008001104 */
[----:B--2-4-:R-:W-:Y:S05]  /*4870*/  @!P0 BRA `(.L_x_90) ;  /* 0x00000048000c8947 */ /* 0x014fea0003800000 */
.L_x_209:
[----:B------:R-:W-:-:S04]  /*4880*/  UIADD3 UR4, UPT, UPT, UR22, 0x1, URZ ;  /* 0x0000000116047890 */ /* 0x000fc8000fffe0ff */
[----:B------:R-:W-:-:S04]  /*4890*/  UISETP.NE.AND UP0, UPT, UR4, 0x4, UPT ;  /* 0x000000040400788c */ /* 0x000fc8000bf05270 */
[----:B------:R-:W-:Y:S02]  /*48a0*/  USEL UR6, URZ, 0x1, UP0 ;  /* 0x00000001ff067887 */ /* 0x000fe40008000000 */
[----:B------:R-:W-:-:S04]  /*48b0*/  USEL UR4, UR4, URZ, UP0 ;  /* 0x000000ff04047287 */ /* 0x000fc80008000000 */
[----:B-1----:R-:W-:Y:S01]  /*48c0*/  ULEA UR5, UR4, UR17, 0x3 ;  /* 0x0000001104057291 */ /* 0x002fe2000f8e18ff */
[----:B--2---:R-:W-:-:S04]  /*48d0*/  LOP3.LUT R2, R11, UR6, RZ, 0x3c, !PT ;  /* 0x000000060b027c12 */ /* 0x004fc8000f8e3cff */
[----:B------:R-:W-:-:S04]  /*48e0*/  SHF.L.U32 R3, R2, 0x1f, RZ ;  /* 0x0000001f02037819 */ /* 0x000fc800000006ff */
[----:B------:R-:W1:Y:S02]  /*48f0*/  SYNCS.PHASECHK.TRANS64.TRYWAIT P0, [UR5], R3 ;  /* 0x00000003ff0075a7 */ /* 0x000e640008001105 */
[----:B-1----:R-:W-:Y:S05]  /*4900*/  @!P0 BRA `(.L_x_91) ;  /* 0x0000004800008947 */ /* 0x002fea0003800000 */
.L_x_211:
        /* <DEDUP_REMOVED lines=9> */
.L_x_213:
[----:B------:R-:W-:-:S04]  /*49a0*/  UIADD3 UR4, UPT, UPT, UR4, 0x1, URZ ;  /* 0x0000000104047890 */ /* 0x000fc8000fffe0ff */
[----:B------:R-:W-:-:S04]  /*49b0*/  UISETP.NE.AND UP0, UPT, UR4, 0x4, UPT ;  /* 0x000000040400788c */ /* 0x000fc8000bf05270 */
[----:B------:R-:W-:Y:S02]  /*49c0*/  USEL UR5, URZ, 0x1, UP0 ;  /* 0x00000001ff057887 */ /* 0x000fe40008000000 */
[----:B------:R-:W-:-:S04]  /*49d0*/  USEL UR4, UR4, URZ, UP0 ;  /* 0x000000ff04047287 */ /* 0x000fc80008000000 */
[----:B------:R-:W-:Y:S01]  /*49e0*/  ULEA UR4, UR4, UR17, 0x3 ;  /* 0x0000001104047291 */ /* 0x000fe2000f8e18ff */
[----:B------:R-:W-:-:S04]  /*49f0*/  LOP3.LUT R2, R2, UR5, RZ, 0x3c, !PT ;  /* 0x0000000502027c12 */ /* 0x000fc8000f8e3cff */
[----:B------:R-:W-:-:S04]  /*4a00*/  SHF.L.U32 R2, R2, 0x1f, RZ ;  /* 0x0000001f02027819 */ /* 0x000fc800000006ff */
[----:B------:R-:W2:Y:S02]  /*4a10*/  SYNCS.PHASECHK.TRANS64.TRYWAIT P0, [UR4], R2 ;  /* 0x00000002ff0075a7 */ /* 0x000ea40008001104 */
[----:B--2---:R-:W-:Y:S05]  /*4a20*/  @!P0 BRA `(.L_x_93) ;  /* 0x0000004400e88947 */ /* 0x004fea0003800000 */
.L_x_215:
[----:B------:R-:W-:Y:S01]  /*4a30*/  NOP ;  /* 0x0000000000007918 */ /* 0x000fe20000000000 */
[----:B-1----:R-:W1:Y:S01]  /*4a40*/  LDS R0, [UR8+0x14] ;  /* 0x00001408ff007984 */ /* 0x002e620008000800 */
[----:B------:R-:W-:Y:S01]  /*4a50*/  ULOP3.LUT UR4, UR30, 0xffff, URZ, 0xc0, !UPT ;  /* 0x0000ffff1e047892 */ /* 0x000fe2000f8ec0ff */
[----:B------:R-:W-:Y:S01]  /*4a60*/  UMOV UR5, 0xffff ;  /* 0x0000ffff00057882 */ /* 0x000fe20000000000 */
[----:B------:R-:W-:Y:S02]  /*4a70*/  UMOV UR6, 0x1 ;  /* 0x0000000100067882 */ /* 0x000fe40000000000 */
[----:B------:R-:W-:-:S04]  /*4a80*/  USHF.R.U32.HI UR4, URZ, 0x5, UR4 ;  /* 0x00000005ff047899 */ /* 0x000fc80008011604 */
[----:B------:R-:W-:Y:S02]  /*4a90*/  USHF.L.U32 UR5, UR5, UR4, URZ ;  /* 0x0000000405057299 */ /* 0x000fe400080006ff */
[----:B------:R-:W-:-:S04]  /*4aa0*/  USHF.L.U32 UR4, UR6, UR4, URZ ;  /* 0x0000000406047299 */ /* 0x000fc800080006ff */
[----:B-1----:R-:W-:-:S04]  /*4ab0*/  LOP3.LUT R0, R0, UR5, RZ, 0xc0, !PT ;  /* 0x0000000500007c12 */ /* 0x002fc8000f8ec0ff */
[----:B------:R-:W-:-:S13]  /*4ac0*/  ISETP.NE.AND P0, PT, R0, UR5, PT ;  /* 0x0000000500007c0c */ /* 0x000fda000bf05270 */
[----:B------:R-:W-:Y:S05]  /*4ad0*/  @P0 BRA `(.L_x_94) ;  /* 0x0000000000580947 */ /* 0x000fea0003800000 */
[----:B------:R-:W1:Y:S02]  /*4ae0*/  LDS R0, [UR8+0x18] ;  /* 0x00001808ff007984 */ /* 0x000e640008000800 */
[----:B-1----:R-:W-:-:S04]  /*4af0*/  LOP3.LUT R0, R0, UR4, RZ, 0xc0, !PT ;  /* 0x0000000400007c12 */ /* 0x002fc8000f8ec0ff */
[----:B------:R-:W-:-:S13]  /*4b00*/  ISETP.NE.AND P0, PT, R0, UR4, PT ;  /* 0x0000000400007c0c */ /* 0x000fda000bf05270 */
[----:B------:R-:W-:Y:S05]  /*4b10*/  @P0 BRA `(.L_x_95) ;  /* 0x00000000003c0947 */ /* 0x000fea0003800000 */
[----:B------:R-:W1:Y:S01]  /*4b20*/  S2R R2, SR_LANEID ;  /* 0x0000000000027919 */ /* 0x000e620000000000 */
[----:B------:R-:W-:-:S06]  /*4b30*/  ULOP3.LUT UR5, URZ, UR5, URZ, 0x33, !UPT ;  /* 0x00000005ff057292 */ /* 0x000fcc000f8e33ff */
[----:B------:R-:W-:-:S04]  /*4b40*/  IMAD.U32 R0, RZ, RZ, UR5 ;  /* 0x00000005ff007e24 */ /* 0x000fc8000f8e00ff */
[----:B------:R2:W4:Y:S02]  /*4b50*/  REDUX UR7, R0 ;  /* 0x00000000000773c4 */ /* 0x0005240000000000 */
[----:B------:R1:W-:Y:S01]  /*4b60*/  UTCATOMSWS.AND URZ, UR5 ;  /* 0x0000000500ff79e3 */ /* 0x0003e20008000000 */
[----:B--2---:R-:W-:Y:S01]  /*4b70*/  LOP3.LUT R0, RZ, UR4, RZ, 0x33, !PT ;  /* 0x00000004ff007c12 */ /* 0x004fe2000f8e33ff */
[----:B------:R-:W-:Y:S02]  /*4b80*/  VOTEU.ANY UR4, UPT, PT ;  /* 0x0000000000047886 */ /* 0x000fe400038e0100 */
[----:B------:R-:W-:Y:S02]  /*4b90*/  UFLO.U32 UR4, UR4 ;  /* 0x00000004000472bd */ /* 0x000fe400080e0000 */
[----:B------:R-:W2:Y:S04]  /*4ba0*/  REDUX UR6, R0 ;  /* 0x00000000000673c4 */ /* 0x000ea80000000000 */
[----:B-1----:R-:W-:-:S02]  /*4bb0*/  ISETP.EQ.U32.AND P0, PT, R2, UR4, PT ;  /* 0x0000000402007c0c */ /* 0x002fc4000bf02070 */
[----:B----4-:R-:W-:-:S11]  /*4bc0*/  MOV R2, UR7 ;  /* 0x0000000700027c02 */ /* 0x010fd60008000f00 */
[----:B------:R1:W-:Y:S01]  /*4bd0*/  @P0 ATOMS.AND RZ, [UR8+0x14], R2 ;  /* 0x00001402ffff098c */ /* 0x0003e2000a800008 */
[----:B--2---:R-:W-:-:S05]  /*4be0*/  IMAD.U32 R0, RZ, RZ, UR6 ;  /* 0x00000006ff007e24 */ /* 0x004fca000f8e00ff */
[----:B------:R1:W-:Y:S01]  /*4bf0*/  @P0 ATOMS.AND RZ, [UR8+0x18], R0 ;  /* 0x00001800ffff098c */ /* 0x0003e2000a800008 */
[----:B------:R-:W-:Y:S05]  /*4c00*/  BRA `(.L_x_96) ;  /* 0x0000000000147947 */ /* 0x000fea0003800000 */
.L_x_95:
[----:B------:R-:W-:Y:S02]  /*4c10*/  MOV R2, 0x4c30 ;  /* 0x00004c3000027802 */ /* 0x000fe40000000f00 */
[----:B---3-5:R-:W-:Y:S05]  /*4c20*/  CALL.REL.NOINC `($__internal_0_$__cuda_sm10x_tcgen05_guardrail_trap_col_being_dealloced_not_returned_by_alloc) ;  /* 0x00000048005c7944 */ /* 0x028fea0003c00000 */
[----:B------:R-:W-:Y:S05]  /*4c30*/  BRA `(.L_x_96) ;  /* 0x0000000000087947 */ /* 0x000fea0003800000 */
.L_x_94:
[----:B------:R-:W-:Y:S02]  /*4c40*/  MOV R2, 0x4c60 ;  /* 0x00004c6000027802 */ /* 0x000fe40000000f00 */
[----:B---3-5:R-:W-:Y:S05]  /*4c50*/  CALL.REL.NOINC `($__internal_2_$__cuda_sm10x_tcgen05_guardrail_trap_unallocated_columns_being_dealloced) ;  /* 0x0000004800687944 */ /* 0x028fea0003c00000 */
.L_x_96:
[----:B------:R-:W-:Y:S01]  /*4c60*/  NOP ;  /* 0x0000000000007918 */ /* 0x000fe20000000000 */
[----:B------:R-:W-:Y:S05]  /*4c70*/  EXIT ;  /* 0x000000000000794d */ /* 0x000fea0003800000 */
.L_x_78:
[----:B------:R-:W-:-:S09]  /*4c80*/  UISETP.NE.OR UP0, UPT, UR22, 0x3, !UP3 ;  /* 0x000000031600788c */ /* 0x000fd2000df05670 */
[----:B------:R-:W-:Y:S05]  /*4c90*/  BRA.U UP0, `(.L_x_97) ;  /* 0x0000000d00f07547 */ /* 0x000fea000b800000 */
[----:B------:R-:W1:Y:S01]  /*4ca0*/  LDCU UR28, c[0x0][0x370] ;  /* 0x00006e00ff1c77ac */ /* 0x000e620008000800 */
[----:B------:R-:W2:Y:S01]  /*4cb0*/  LDC.64 R16, c[0x0][0x348] ;  /* 0x0000d200ff107b82 */ /* 0x000ea20000000a00 */
[----:B------:R-:W-:Y:S02]  /*4cc0*/  HFMA2 R13, -RZ, RZ, 0, 0 ;  /* 0x00000000ff0d7431 */ /* 0x000fe400000001ff */
[----:B------:R-:W-:Y:S01]  /*4cd0*/  IMAD.MOV.U32 R15, RZ, RZ, 0x1 ;  /* 0x00000001ff0f7424 */ /* 0x000fe200078e00ff */
[----:B------:R-:W1:Y:S01]  /*4ce0*/  LDCU.128 UR32, c[0x0][0xb10] ;  /* 0x00016200ff2077ac */ /* 0x000e620008000c00 */
[----:B------:R-:W-:Y:S01]  /*4cf0*/  IMAD.MOV.U32 R14, RZ, RZ, RZ ;  /* 0x000000ffff0e7224 */ /* 0x000fe200078e00ff */
[----:B------:R-:W-:Y:S01]  /*4d00*/  MOV R7, 0x1000 ;  /* 0x0000100000077802 */ /* 0x000fe20000000f00 */
[----:B------:R-:W3:Y:S01]  /*4d10*/  LDCU UR27, c[0x0][0x374] ;  /* 0x00006e80ff1b77ac */ /* 0x000ee20008000800 */
[----:B------:R-:W4:Y:S01]  /*4d20*/  LDC.64 R2, c[0x0][0x888] ;  /* 0x00022200ff027b82 */ /* 0x000f220000000a00 */
[----:B------:R-:W3:Y:S01]  /*4d30*/  LDCU UR15, c[0x0][0xb0c] ;  /* 0x00016180ff0f77ac */ /* 0x000ee20008000800 */
[----:B------:R-:W3:Y:S06]  /*4d40*/  LDCU UR38, c[0x0][0xb20] ;  /* 0x00016400ff2677ac */ /* 0x000eec0008000800 */
[----:B------:R-:W2:Y:S01]  /*4d50*/  LDC.64 R4, c[0x0][0x890] ;  /* 0x00022400ff047b82 */ /* 0x000ea20000000a00 */
[----:B------:R-:W3:Y:S01]  /*4d60*/  LDCU UR4, c[0x0][0xb30] ;  /* 0x00016600ff0477ac */ /* 0x000ee20008000800 */
[----:B-1----:R-:W-:-:S02]  /*4d70*/  UIMAD.WIDE.U32 UR6, UR28, UR32, URZ ;  /* 0x000000201c0672a5 */ /* 0x002fc4000f8e00ff */
[----:B---3--:R-:W-:Y:S01]  /*4d80*/  UIMAD.WIDE.U32 UR8, UR27, UR35, URZ ;  /* 0x000000231b0872a5 */ /* 0x008fe2000f8e00ff */
[----:B------:R-:W-:Y:S01]  /*4d90*/  UMOV UR24, 0x400 ;  /* 0x0000040000187882 */ /* 0x000fe20000000000 */
[----:B------:R-:W-:-:S03]  /*4da0*/  UPLOP3.LUT UP3, UPT, UPT, UPT, UPT, 0x40, 0x4 ;  /* 0x000000000004789c */ /* 0x000fc60003f6e870 */
[----:B------:R-:W-:Y:S01]  /*4db0*/  UMOV UR6, UR7 ;  /* 0x0000000700067c82 */ /* 0x000fe20008000000 */
[----:B------:R-:W-:Y:S01]  /*4dc0*/  UISETP.GE.AND UP0, UPT, UR40, 0x1, UPT ;  /* 0x000000012800788c */ /* 0x000fe2000bf06270 */
[----:B------:R-:W-:Y:S01]  /*4dd0*/  UMOV UR29, UR9 ;  /* 0x00000009001d7c82 */ /* 0x000fe20008000000 */
[----:B------:R-:W-:Y:S01]  /*4de0*/  UISETP.NE.AND UP4, UPT, UR40, 0x1, UPT ;  /* 0x000000012800788c */ /* 0x000fe2000bf85270 */
[----:B------:R-:W1:Y:S01]  /*4df0*/  LDCU.64 UR16, c[0x0][0xb28] ;  /* 0x00016500ff1077ac */ /* 0x000e620008000a00 */
[----:B------:R-:W-:Y:S02]  /*4e00*/  ULEA UR24, UR54, UR24, 0x18 ;  /* 0x0000001836187291 */ /* 0x000fe4000f8ec0ff */
[----:B------:R-:W-:Y:S02]  /*4e10*/  UISETP.NE.AND UP6, UPT, UR15, 0x1, UPT ;  /* 0x000000010f00788c */ /* 0x000fe4000bfc5270 */
[----:B------:R-:W-:Y:S02]  /*4e20*/  UISETP.NE.AND UP5, UPT, UR34, 0x1, UPT ;  /* 0x000000012200788c */ /* 0x000fe4000bfa5270 */
[----:B------:R-:W-:-:S02]  /*4e30*/  USHF.R.U32.HI UR31, URZ, UR33, UR6 ;  /* 0x00000021ff1f7299 */ /* 0x000fc40008011606 */
[----:B------:R-:W-:Y:S02]  /*4e40*/  USHF.R.U32.HI UR29, URZ, UR38, UR29 ;  /* 0x00000026ff1d7299 */ /* 0x000fe4000801161d */
[----:B------:R-:W-:Y:S01]  /*4e50*/  UISETP.NE.AND UP2, UPT, UR4, 0x1, UPT ;  /* 0x000000010400788c */ /* 0x000fe2000bf45270 */
[----:B------:R-:W-:-:S10]  /*4e60*/  UMOV UR12, URZ ;  /* 0x000000ff000c7c82 */ /* 0x000fd40008000000 */
.L_x_106:
[C---:B------:R-:W-:Y:S02]  /*4e70*/  LEA R12, R14.reuse, UR24, 0x3 ;  /* 0x000000180e0c7c11 */ /* 0x040fe4000f8e18ff */
[----:B------:R-:W-:Y:S02]  /*4e80*/  SHF.L.U32 R0, R13, 0x1f, RZ ;  /* 0x0000001f0d007819 */ /* 0x000fe400000006ff */
[----:B------:R-:W-:Y:S02]  /*4e90*/  LEA R8, R14, UR24, 0x4 ;  /* 0x000000180e087c11 */ /* 0x000fe4000f8e20ff */
[----:B---3--:R-:W3:Y:S02]  /*4ea0*/  SYNCS.PHASECHK.TRANS64.TRYWAIT P0, [R12+URZ+0x1e0], R0 ;  /* 0x0001e0000c0075a7 */ /* 0x008ee400080011ff */
[----:B---3--:R-:W-:Y:S05]  /*4eb0*/  @!P0 BRA `(.L_x_98) ;  /* 0x0000004000dc8947 */ /* 0x008fea0003800000 */
.L_x_216:
[----:B------:R-:W1:Y:S01]  /*4ec0*/  LDS.128 R8, [R8+0x270] ;  /* 0x0002700008087984 */ /* 0x000e620000000c00 */
[----:B------:R-:W-:Y:S01]  /*4ed0*/  UISETP.GE.AND UP0, UPT, UR40, 0x1, UPT ;  /* 0x000000012800788c */ /* 0x000fe2000bf06270 */
[----:B------:R-:W-:Y:S01]  /*4ee0*/  @!PT LDS RZ, [RZ] ;  /* 0x00000000fffff984 */ /* 0x000fe20000000800 */
[----:B------:R-:W-:Y:S01]  /*4ef0*/  @!PT LDS RZ, [RZ] ;  /* 0x00000000fffff984 */ /* 0x000fe20000000800 */
[----:B------:R-:W-:Y:S01]  /*4f00*/  @!PT LDS RZ, [RZ] ;  /* 0x00000000fffff984 */ /* 0x000fe20000000800 */
[----:B------:R-:W-:Y:S01]  /*4f10*/  @!PT LDS RZ, [RZ] ;  /* 0x00000000fffff984 */ /* 0x000fe20000000800 */
[----:B------:R2:W-:Y:S06]  /*4f20*/  MEMBAR.ALL.CTA ;  /* 0x0000000000007992 */ /* 0x0005ec0000008000 */
[----:B--2---:R-:W2:Y:S01]  /*4f30*/  FENCE.VIEW.ASYNC.S ;  /* 0x00000000000073c6 */ /* 0x004ea20000000000 */
[----:B-1----:R-:W-:Y:S11]  /*4f40*/  LOP3.LUT P0, RZ, R10, 0x1, RZ, 0xc0, !PT ;  /* 0x000000010aff7812 */ /* 0x002ff6000780c0ff */
[----:B------:R-:W-:Y:S02]  /*4f50*/  @!UPT UIADD3 URZ, UPT, UPT, URZ, URZ, URZ ;  /* 0x000000fffffff290 */ /* 0x000fe4000fffe0ff */
[----:B--2---:R-:W-:Y:S01]  /*4f60*/  VOTEU.ANY UP1, P0 ;  /* 0x0000000000ff7886 */ /* 0x004fe20000020100 */
[----:B------:R-:W-:Y:S11]  /*4f70*/  PLOP3.LUT P0, PT, PT, PT, UP1, 0x80, 0x8 ;  /* 0x000000000008781c */ /* 0x000ff60003f0f018 */
[----:B------:R-:W-:Y:S02]  /*4f80*/  @!UPT UIADD3 URZ, UPT, UPT, URZ, URZ, URZ ;  /* 0x000000fffffff290 */ /* 0x000fe4000fffe0ff */
[----:B---3--:R-:W-:Y:S02]  /*4f90*/  @P0 SHF.R.U32.HI R0, RZ, 0x10, R9 ;  /* 0x00000010ff000819 */ /* 0x008fe40000011609 */
[----:B------:R-:W-:Y:S02]  /*4fa0*/  @P0 MOV R6, R8 ;  /* 0x0000000800060202 */ /* 0x000fe40000000f00 */
[----:B------:R-:W-:Y:S01]  /*4fb0*/  @P0 R2UR UR4, R0 ;  /* 0x00000000000402ca */ /* 0x000fe200000e0000 */
[----:B------:R-:W-:Y:S01]  /*4fc0*/  VIADD R0, R12, 0x1f0 ;  /* 0x000001f00c007836 */ /* 0x000fe20000000000 */
[----:B------:R-:W-:Y:S02]  /*4fd0*/  @P0 LOP3.LUT R8, R9, 0xffff, RZ, 0xc0, !PT ;  /* 0x0000ffff09080812 */ /* 0x000fe400078ec0ff */
[----:B------:R-:W-:Y:S02]  /*4fe0*/  @P0 R2UR UR6, R6 ;  /* 0x00000000060602ca */ /* 0x000fe400000e0000 */
[----:B------:R-:W-:Y:S02]  /*4ff0*/  PRMT R0, RZ, 0x654, R0 ;  /* 0x00000654ff007816 */ /* 0x000fe40000000000 */
[----:B------:R-:W-:Y:S02]  /*5000*/  @P0 R2UR UR5, R8 ;  /* 0x00000000080502ca */ /* 0x000fe400000e0000 */
[----:B------:R1:W-:Y:S03]  /*5010*/  SYNCS.ARRIVE.TRANS64.RED.A1T0 RZ, [R0+URZ], RZ ;  /* 0x000000ff00ff79a7 */ /* 0x0003e600081004ff */
[----:B------:R-:W-:Y:S04]  /*5020*/  @UP1 UMOV UR25, UR4 ;  /* 0x0000000400191c82 */ /* 0x000fe80008000000 */
[----:B------:R-:W-:Y:S04]  /*5030*/  @UP1 UMOV UR14, UR6 ;  /* 0x00000006000e1c82 */ /* 0x000fe80008000000 */
[----:B------:R-:W-:Y:S01]  /*5040*/  @UP1 UMOV UR13, UR5 ;  /* 0x00000005000d1c82 */ /* 0x000fe20008000000 */
[----:B------:R-:W-:Y:S05]  /*5050*/  BRA.U !UP0, `(.L_x_99) ;  /* 0x0000000108a47547 */ /* 0x000fea000b800000 */
[----:B------:R-:W-:Y:S02]  /*5060*/  UIMAD.WIDE.U32 UR8, UR13, UR35, URZ ;  /* 0x000000230d0872a5 */ /* 0x000fe4000f8e00ff */
[----:B------:R-:W-:Y:S02]  /*5070*/  UIMAD.WIDE.U32 UR10, UR14, UR32, URZ ;  /* 0x000000200e0a72a5 */ /* 0x000fe4000f8e00ff */
[----:B------:R-:W-:Y:S02]  /*5080*/  USEL UR4, UR27, UR29, !UP5 ;  /* 0x0000001d1b047287 */ /* 0x000fe4000e800000 */
[----:B------:R-:W-:Y:S02]  /*5090*/  USEL UR7, UR28, UR31, !UP6 ;  /* 0x0000001f1c077287 */ /* 0x000fe4000f000000 */
[----:B------:R-:W-:Y:S02]  /*50a0*/  UIMAD.WIDE.U32 UR18, UR4, UR16, URZ ;  /* 0x00000010041272a5 */ /* 0x000fe4000f8e00ff */
[----:B------:R-:W-:Y:S01]  /*50b0*/  UIMAD.WIDE.U32 UR20, UR7, UR16, URZ ;  /* 0x00000010071472a5 */ /* 0x000fe2000f8e00ff */
[----:B------:R-:W-:Y:S02]  /*50c0*/  UMOV UR5, UR9 ;  /* 0x0000000900057c82 */ /* 0x000fe40008000000 */
[----:B------:R-:W-:Y:S03]  /*50d0*/  USHF.R.U32.HI UR6, URZ, UR38, UR5 ;  /* 0x00000026ff067299 */ /* 0x000fe60008011605 */
[----:B------:R-:W-:Y:S01]  /*50e0*/  UMOV UR5, UR11 ;  /* 0x0000000b00057c82 */ /* 0x000fe20008000000 */
[----:B------:R-:W-:Y:S02]  /*50f0*/  USEL UR6, UR13, UR6, !UP5 ;  /* 0x000000060d067287 */ /* 0x000fe4000e800000 */
[----:B------:R-:W-:Y:S02]  /*5100*/  USHF.R.U32.HI UR8, URZ, UR33, UR5 ;  /* 0x00000021ff087299 */ /* 0x000fe40008011605 */
[----:B------:R-:W-:Y:S01]  /*5110*/  UIMAD.WIDE.U32 UR10, UR6, UR16, URZ ;  /* 0x00000010060a72a5 */ /* 0x000fe2000f8e00ff */
[----:B------:R-:W-:Y:S02]  /*5120*/  UMOV UR5, UR19 ;  /* 0x0000001300057c82 */ /* 0x000fe40008000000 */
[----:B------:R-:W-:Y:S03]  /*5130*/  @UP4 USHF.R.U32.HI UR4, URZ, UR17, UR5 ;  /* 0x00000011ff044299 */ /* 0x000fe60008011605 */
[----:B------:R-:W-:Y:S01]  /*5140*/  UMOV UR5, UR21 ;  /* 0x0000001500057c82 */ /* 0x000fe20008000000 */
[----:B------:R-:W-:Y:S02]  /*5150*/  UIMAD UR4, UR40, UR4, URZ ;  /* 0x00000004280472a4 */ /* 0x000fe4000f8e02ff */
[----:B------:R-:W-:Y:S02]  /*5160*/  @UP4 USHF.R.U32.HI UR7, URZ, UR17, UR5 ;  /* 0x00000011ff074299 */ /* 0x000fe40008011605 */
[----:B------:R-:W-:Y:S02]  /*5170*/  USEL UR5, UR14, UR8, !UP6 ;  /* 0x000000080e057287 */ /* 0x000fe4000f000000 */
[----:B------:R-:W-:Y:S02]  /*5180*/  UIMAD UR8, UR40, UR7, URZ ;  /* 0x00000007280872a4 */ /* 0x000fe4000f8e02ff */
[----:B------:R-:W-:Y:S03]  /*5190*/  UISETP.GE.AND UP0, UPT, UR6, UR4, UPT ;  /* 0x000000040600728c */ /* 0x000fe6000bf06270 */
[----:B------:R-:W-:Y:S01]  /*51a0*/  UMOV UR4, UR11 ;  /* 0x0000000b00047c82 */ /* 0x000fe20008000000 */
[----:B------:R-:W-:Y:S02]  /*51b0*/  UISETP.GE.OR UP0, UPT, UR5, UR8, UP0 ;  /* 0x000000080500728c */ /* 0x000fe40008706670 */
[----:B------:R-:W-:Y:S02]  /*51c0*/  USHF.R.U32.HI UR4, URZ, UR17, UR4 ;  /* 0x00000011ff047299 */ /* 0x000fe40008011604 */
[----:B------:R-:W-:Y:S02]  /*51d0*/  UIMAD.WIDE.U32 UR8, UR5, UR16, URZ ;  /* 0x00000010050872a5 */ /* 0x000fe4000f8e00ff */
[----:B------:R-:W-:Y:S04]  /*51e0*/  USEL UR10, UR6, UR4, !UP4 ;  /* 0x00000004060a7287 */ /* 0x000fe8000e000000 */
[----:B------:R-:W-:Y:S01]  /*51f0*/  UIADD3 UR11, UPT, UPT, -UR10, URZ, URZ ;  /* 0x000000ff0a0b7290 */ /* 0x000fe2000fffe1ff */
[----:B------:R-:W-:Y:S02]  /*5200*/  @!UP0 UMOV UR4, UR9 ;  /* 0x0000000900048c82 */ /* 0x000fe40008000000 */
[----:B------:R-:W-:Y:S02]  /*5210*/  @!UP0 USHF.R.U32.HI UR4, URZ, UR17, UR4 ;  /* 0x00000011ff048299 */ /* 0x000fe40008011604 */
[----:B------:R-:W-:Y:S02]  /*5220*/  UIMAD UR8, UR40, UR11, UR6 ;  /* 0x0000000b280872a4 */ /* 0x000fe4000f8e0206 */
[----:B------:R-:W-:Y:S04]  /*5230*/  @!UP0 USEL UR4, UR5, UR4, !UP4 ;  /* 0x0000000405048287 */ /* 0x000fe8000e000000 */
[----:B------:R-:W-:Y:S02]  /*5240*/  @!UP0 UIMAD UR8, UR7, UR8, UR4 ;  /* 0x00000008070882a4 */ /* 0x000fe4000f8e0204 */
[----:B------:R-:W-:Y:S02]  /*5250*/  @!UP0 UIADD3 UR9, UPT, UPT, UR10, -UR4, URZ ;  /* 0x800000040a098290 */ /* 0x000fe4000fffe0ff */
[----:B------:R-:W-:Y:S02]  /*5260*/  UIADD3 UR4, UPT, UPT, -UR5, URZ, URZ ;  /* 0x000000ff05047290 */ /* 0x000fe4000fffe1ff */
[----:B------:R-:W-:Y:S02]  /*5270*/  UIADD3 UR7, UPT, UPT, -UR6, URZ, URZ ;  /* 0x000000ff06077290 */ /* 0x000fe4000fffe1ff */
[----:B------:R-:W-:Y:S02]  /*5280*/  @!UP0 UIMAD UR6, UR9, UR40, UR5 ;  /* 0x00000028090682a4 */ /* 0x000fe4000f8e0205 */
[----:B------:R-:W-:Y:S02]  /*5290*/  UIMAD UR14, UR15, UR4, UR14 ;  /* 0x000000040f0e72a4 */ /* 0x000fe4000f8e020e */
[----:B------:R-:W-:Y:S01]  /*52a0*/  UIMAD UR13, UR34, UR7, UR13 ;  /* 0x00000007220d72a4 */ /* 0x000fe2000f8e020d */
[----:B------:R-:W-:Y:S02]  /*52b0*/  @!UP0 UMOV UR5, UR8 ;  /* 0x0000000800058c82 */ /* 0x000fe40008000000 */
[----:B------:R-:W-:Y:S02]  /*52c0*/  UIMAD UR14, UR5, UR15, UR14 ;  /* 0x0000000f050e72a4 */ /* 0x000fe4000f8e020e */
[----:B------:R-:W-:Y:S11]  /*52d0*/  UIMAD UR13, UR6, UR34, UR13 ;  /* 0x00000022060d72a4 */ /* 0x000ff6000f8e020d */
[----:B------:R-:W-:Y:S01]  /*52e0*/  @!UPT UIADD3 URZ, UPT, UPT, URZ, URZ, URZ ;  /* 0x000000fffffff290 */ /* 0x000fe2000fffe0ff */
.L_x_99:
[----:B------:R-:W2:Y:S01]  /*52f0*/  @!UP2 LDCU.128 UR20, c[0x0][0xb10] ;  /* 0x00016200ff14a7ac */ /* 0x000ea20008000c00 */
[C---:B------:R-:W-:Y:S02]  /*5300*/  ISETP.NE.U32.AND P1, PT, R4.reuse, RZ, PT ;  /* 0x000000ff0400720c */ /* 0x040fe40003f25070 */
[----:B------:R-:W-:Y:S02]  /*5310*/  ISETP.NE.U32.AND P0, PT, R4, RZ, PT ;  /* 0x000000ff0400720c */ /* 0x000fe40003f05070 */
[C---:B------:R-:W-:Y:S02]  /*5320*/  ISETP.NE.AND.EX P1, PT, R5.reuse, RZ, PT, P1 ;  /* 0x000000ff0500720c */ /* 0x040fe40003f25310 */
[----:B------:R-:W-:Y:S01]  /*5330*/  ISETP.NE.AND.EX P0, PT, R5, RZ, PT, P0 ;  /* 0x000000ff0500720c */ /* 0x000fe20003f05300 */
[----:B------:R-:W3:Y:S01]  /*5340*/  @!UP2 LDCU UR5, c[0x0][0xb0c] ;  /* 0x00016180ff05a7ac */ /* 0x000ee20008000800 */
[----:B------:R-:W-:Y:S02]  /*5350*/  USHF.L.U32 UR11, UR26, 0x6, URZ ;  /* 0x000000061a0b7899 */ /* 0x000fe400080006ff */
[----:B------:R-:W-:Y:S02]  /*5360*/  USHF.L.U32 UR10, UR30, 0x6, URZ ;  /* 0x000000061e0a7899 */ /* 0x000fe400080006ff */
[----:B--2---:R-:W-:Y:S07]  /*5370*/  UIMAD.WIDE.U32 UR6, UR14, UR20, URZ ;  /* 0x000000140e0672a5 */ /* 0x004fee000f8e00ff */
[----:B------:R-:W-:Y:S01]  /*5380*/  @!UP2 UMOV UR4, UR7 ;  /* 0x000000070004ac82 */ /* 0x000fe20008000000 */
[----:B---3--:R-:W-:Y:S02]  /*5390*/  @!UP2 UISETP.NE.AND UP0, UPT, UR5, 0x1, UPT ;  /* 0x000000010500a88c */ /* 0x008fe4000bf05270 */
[----:B------:R-:W-:Y:S02]  /*53a0*/  @!UP2 USHF.R.U32.HI UR4, URZ, UR21, UR4 ;  /* 0x00000015ff04a299 */ /* 0x000fe40008011604 */
[----:B------:R-:W-:Y:S02]  /*53b0*/  UIMAD.WIDE.U32 UR6, UR13, UR23, URZ ;  /* 0x000000170d0672a5 */ /* 0x000fe4000f8e00ff */
[----:B------:R-:W-:Y:S02]  /*53c0*/  @!UP2 USEL UR8, UR14, UR4, !UP0 ;  /* 0x000000040e08a287 */ /* 0x000fe4000c000000 */
[----:B------:R-:W-:Y:S03]  /*53d0*/  @!UP2 UISETP.NE.AND UP0, UPT, UR22, 0x1, UPT ;  /* 0x000000011600a88c */ /* 0x000fe6000bf05270 */
[----:B------:R-:W-:Y:S02]  /*53e0*/  @!UP2 UMOV UR6, UR7 ;  /* 0x000000070006ac82 */ /* 0x000fe40008000000 */
[----:B------:R-:W2:Y:S02]  /*53f0*/  @!UP2 LDCU UR4, c[0x0][0xb20] ;  /* 0x00016400ff04a7ac */ /* 0x000ea40008000800 */
[----:B--2---:R-:W-:Y:S04]  /*5400*/  @!UP2 USHF.R.U32.HI UR6, URZ, UR4, UR6 ;  /* 0x00000004ff06a299 */ /* 0x004fe80008011606 */
[----:B------:R-:W-:Y:S04]  /*5410*/  @!UP2 USEL UR6, UR13, UR6, !UP0 ;  /* 0x000000060d06a287 */ /* 0x000fe8000c000000 */
[----:B------:R-:W-:Y:S02]  /*5420*/  @!UP2 UIADD3 UR4, UPT, UPT, -UR8, UR6, URZ ;  /* 0x000000060804a290 */ /* 0x000fe4000fffe1ff */
[----:B------:R-:W-:Y:S02]  /*5430*/  @!UP2 UIADD3 UR6, UPT, UPT, UR8, -UR6, URZ ;  /* 0x800000060806a290 */ /* 0x000fe4000fffe0ff */
[----:B------:R-:W-:Y:S02]  /*5440*/  @!UP2 UIMAD UR14, UR4, UR5, UR14 ;  /* 0x00000005040ea2a4 */ /* 0x000fe4000f8e020e */
[----:B------:R-:W-:Y:S01]  /*5450*/  @!UP2 UIMAD UR13, UR6, UR22, UR13 ;  /* 0x00000016060da2a4 */ /* 0x000fe2000f8e020d */
[----:B------:R-:W-:Y:S11]  /*5460*/  BRA.U UP3, `(.L_x_100) ;  /* 0x0000000103107547 */ /* 0x000ff6000b800000 */
[----:B------:R-:W-:Y:S04]  /*5470*/  MOV R6, UR37 ;  /* 0x0000002500067c02 */ /* 0x000fe80008000f00 */
[----:B------:R-:W-:Y:S04]  /*5480*/  SHF.L.U32 R6, R6, 0x1f, RZ ;  /* 0x0000001f06067819 */ /* 0x000fe800000006ff */
[----:B------:R-:W2:Y:S02]  /*5490*/  SYNCS.PHASECHK.TRANS64.TRYWAIT P2, [UR24+0x1d8], R6 ;  /* 0x0001d806ff0075a7 */ /* 0x000ea40008041118 */
[----:B--2---:R-:W-:Y:S05]  /*54a0*/  @!P2 BRA `(.L_x_101) ;  /* 0x0000003c0074a947 */ /* 0x004fea0003800000 */
.L_x_100:
[----:B------:R-:W-:Y:S05]  /*54b0*/  @!P1 BRA `(.L_x_102) ;  /* 0x0000000000309947 */ /* 0x000fea0003800000 */
[----:B----4-:R-:W-:Y:S01]  /*54c0*/  ISETP.NE.U32.AND P1, PT, R2, RZ, PT ;  /* 0x000000ff0200720c */ /* 0x010fe20003f25070 */
[----:B------:R-:W2:Y:S01]  /*54d0*/  LDCU.64 UR4, c[0x0][0x358] ;  /* 0x00006b00ff0477ac */ /* 0x000ea20008000a00 */
[----:B------:R-:W-:Y:S02]  /*54e0*/  IMAD.MOV.U32 R45, RZ, RZ, 0x1 ;  /* 0x00000001ff2d7424 */ /* 0x000fe400078e00ff */
[----:B------:R-:W-:Y:S11]  /*54f0*/  ISETP.NE.AND.EX P1, PT, R3, RZ, PT, P1 ;  /* 0x000000ff0300720c */ /* 0x000ff60003f25310 */
[----:B------:R-:W-:Y:S02]  /*5500*/  @!UPT UIADD3 URZ, UPT, UPT, URZ, URZ, URZ ;  /* 0x000000fffffff290 */ /* 0x000fe4000fffe0ff */
[----:B------:R-:W3:Y:S01]  /*5510*/  @P1 LDC.64 R8, c[0x0][0x888] ;  /* 0x00022200ff081b82 */ /* 0x000ee20000000a00 */
[----:B-1----:R-:W-:Y:S04]  /*5520*/  @P1 IMAD R0, R4, UR36, RZ ;  /* 0x0000002404001c24 */ /* 0x002fe8000f8e02ff */
[----:B---3--:R-:W-:Y:S04]  /*5530*/  @P1 IMAD.WIDE R8, R0, 0x4, R8 ;  /* 0x0000000400081825 */ /* 0x008fe800078e0208 */
[----:B------:R-:W-:Y:S01]  /*5540*/  HFMA2 R0, -RZ, RZ, 0, 5.9604644775390625e-08 ;  /* 0x00000001ff007431 */ /* 0x000fe200000001ff */
[----:B--2--5:R2:W5:Y:S04]  /*5550*/  @P1 LDG.E R26, desc[UR4][R8.64] ;  /* 0x00000004081a1981 */ /* 0x024568000c1e1900 */
[----:B------:R-:W-:Y:S01]  /*5560*/  @!P1 PRMT R45, R0, 0x7610, R45 ;  /* 0x00007610002d9816 */ /* 0x000fe2000000002d */
[----:B--2---:R-:W3:Y:S06]  /*5570*/  @!P1 LDC R26, c[0x0][0x880] ;  /* 0x00022000ff1a9b82 */ /* 0x004eec0000000800 */
.L_x_102:
[----:B---3-5:R-:W-:Y:S01]  /*5580*/  @!P0 FSETP.EQ.AND P1, PT, R26, RZ, PT ;  /* 0x000000ff1a00820b */ /* 0x028fe20003f22000 */
[----:B------:R-:W-:Y:S01]  /*5590*/  @!UPT UIADD3 URZ, UPT, UPT, URZ, URZ, URZ ;  /* 0x000000fffffff290 */ /* 0x000fe2000fffe0ff */
[----:B------:R-:W-:Y:S11]  /*55a0*/  @!P0 BRA `(.L_x_103) ;  /* 0x0000000000188947 */ /* 0x000ff60003800000 */
[----:B------:R-:W-:Y:S02]  /*55b0*/  LOP3.LUT P0, RZ, R45, 0xff, RZ, 0xc0, !PT ;  /* 0x000000ff2dff7812 */ /* 0x000fe4000780c0ff */
[----:B----4-:R-:W-:Y:S04]  /*55c0*/  ISETP.NE.U32.AND P1, PT, R2, RZ, PT ;  /* 0x000000ff0200720c */ /* 0x010fe80003f25070 */
[----:B------:R-:W-:Y:S04]  /*55d0*/  ISETP.NE.AND.EX P1, PT, R3, RZ, PT, P1 ;  /* 0x000000ff0300720c */ /* 0x000fe80003f25310 */
[----:B------:R-:W-:Y:S03]  /*55e0*/  PLOP3.LUT P1, PT, P1, PT, PT, 0x8, 0x80 ;  /* 0x000000000080781c */ /* 0x000fe60000f2e170 */
[----:B------:R-:W-:Y:S11]  /*55f0*/  @P0 FSETP.EQ.AND P1, PT, R26, RZ, PT ;  /* 0x000000ff1a00020b */ /* 0x000ff60003f22000 */
[----:B------:R-:W-:Y:S02]  /*5600*/  @!UPT UIADD3 URZ, UPT, UPT, URZ, URZ, URZ ;  /* 0x000000fffffff290 */ /* 0x000fe4000fffe0ff */
.L_x_103:
[----:B------:R-:W-:Y:S01]  /*5610*/  ULEA UR4, UR12, UR24, 0x3 ;  /* 0x000000180c047291 */ /* 0x000fe2000f8e18ff */
[----:B------:R-:W-:Y:S02]  /*5620*/  SHF.L.U32 R9, R15, 0x1f, RZ ;  /* 0x0000001f0f097819 */ /* 0x000fe400000006ff */
[----:B------:R-:W-:Y:S04]  /*5630*/  ELECT P0, URZ, PT ;  /* 0x0000000000ff782f */ /* 0x000fe80003800000 */
[----:B------:R-:W-:Y:S02]  /*5640*/  PLOP3.LUT P1, PT, P1, P0, PT, 0xf2, 0x2f ;  /* 0x00000000002f781c */ /* 0x000fe40000f21e72 */
[----:B------:R-:W2:Y:S11]  /*5650*/  SYNCS.PHASECHK.TRANS64.TRYWAIT P2, [UR4+0x1b8], R9 ;  /* 0x0001b809ff0075a7 */ /* 0x000eb60008041104 */
[----:B------:R-:W-:Y:S05]  /*5660*/  @!P1 IADD3 R8, P0, PT, R16, 0x580, RZ ;  /* 0x0000058010089810 */ /* 0x000fea0007f1e0ff */
[----:B-1----:R-:W-:Y:S01]  /*5670*/  @!P1 IMAD.X R6, RZ, RZ, R17, P0 ;  /* 0x000000ffff069224 */ /* 0x002fe200000e0611 */
[----:B--2---:R-:W-:Y:S07]  /*5680*/  @!P2 BRA `(.L_x_104) ;  /* 0x0000003c0014a947 */ /* 0x004fee0003800000 */
.L_x_219:
[----:B------:R-:W-:Y:S01]  /*5690*/  @!P1 R2UR UR7, R6 ;  /* 0x00000000060792ca */ /* 0x000fe200000e0000 */
[----:B------:R-:W-:Y:S01]  /*56a0*/  UIADD3 UR5, UPT, UPT, UR12, 0x1, URZ ;  /* 0x000000010c057890 */ /* 0x000fe2000fffe0ff */
[----:B------:R-:W-:Y:S01]  /*56b0*/  @!P1 R2UR UR6, R8 ;  /* 0x00000000080692ca */ /* 0x000fe200000e0000 */
[----:B------:R-:W-:Y:S01]  /*56c0*/  UIADD3 UR9, UPT, UPT, UR4, 0x1a0, URZ ;  /* 0x000001a004097890 */ /* 0x000fe2000fffe0ff */
[----:B------:R-:W-:Y:S01]  /*56d0*/  @!P1 IMAD.MOV.U32 R6, RZ, RZ, 0x1000 ;  /* 0x00001000ff069424 */ /* 0x000fe200078e00ff */
[----:B------:R-:W-:Y:S01]  /*56e0*/  UISETP.NE.AND UP0, UPT, UR5, 0x3, UPT ;  /* 0x000000030500788c */ /* 0x000fe2000bf05270 */
[----:B------:R-:W-:Y:S01]  /*56f0*/  VIADD R14, R14, 0x1 ;  /* 0x000000010e0e7836 */ /* 0x000fe20000000000 */
[----:B------:R-:W-:Y:S01]  /*5700*/  UMOV UR22, 0x0 ;  /* 0x0000000000167882 */ /* 0x000fe20000000000 */
[----:B------:R-:W-:Y:S01]  /*5710*/  UMOV UR23, 0x10000000 ;  /* 0x1000000000177882 */ /* 0x000fe20000000000 */
[----:B------:R-:W-:Y:S04]  /*5720*/  UPRMT UR20, UR54, 0x654, UR9 ;  /* 0x0000065436147896 */ /* 0x000fe80008000009 */
[----:B-1----:R-:W-:Y:S01]  /*5730*/  IMAD.U32 R9, RZ, RZ, UR7 ;  /* 0x00000007ff097e24 */ /* 0x002fe2000f8e00ff */
[----:B------:R-:W-:Y:S01]  /*5740*/  USEL UR7, URZ, 0x1, UP0 ;  /* 0x00000001ff077887 */ /* 0x000fe20008000000 */
[----:B------:R-:W-:Y:S01]  /*5750*/  IMAD.U32 R8, RZ, RZ, UR6 ;  /* 0x00000006ff087e24 */ /* 0x000fe2000f8e00ff */
[----:B------:R-:W-:Y:S02]  /*5760*/  USEL UR6, UR5, URZ, UP0 ;  /* 0x000000ff05067287 */ /* 0x000fe40008000000 */
[----:B------:R-:W-:Y:S01]  /*5770*/  VOTEU.ALL UP0, P1 ;  /* 0x0000000000ff7886 */ /* 0x000fe20000800000 */
[----:B------:R-:W-:Y:S02]  /*5780*/  @!P1 R2UR UR19, R9 ;  /* 0x00000000091392ca */ /* 0x000fe400000e0000 */
[----:B------:R-:W-:Y:S02]  /*5790*/  @!P1 R2UR UR18, R8 ;  /* 0x00000000081292ca */ /* 0x000fe400000e0000 */
[----:B------:R-:W-:Y:S01]  /*57a0*/  @!UP0 ULEA UR5, UR12, UR24, 0xc ;  /* 0x000000180c058291 */ /* 0x000fe2000f8e60ff */
[----:B------:R-:W-:Y:S02]  /*57b0*/  LOP3.LUT R15, R15, UR7, RZ, 0x3c, !PT ;  /* 0x000000070f0f7c12 */ /* 0x000fe4000f8e3cff */
[----:B------:R-:W-:Y:S01]  /*57c0*/  UMOV UR12, UR36 ;  /* 0x00000024000c7c82 */ /* 0x000fe20008000000 */
[----:B------:R-:W-:Y:S01]  /*57d0*/  @!UP0 UIADD3 UR8, UPT, UPT, UR5, 0x400, URZ ;  /* 0x0000040005088890 */ /* 0x000fe2000fffe0ff */
[----:B------:R-:W-:Y:S01]  /*57e0*/  SHF.L.U32 R0, R15, 0x1f, RZ ;  /* 0x0000001f0f007819 */ /* 0x000fe200000006ff */
[----:B------:R-:W-:Y:S01]  /*57f0*/  VOTEU.ALL UP0, P1 ;  /* 0x0000000000ff7886 */ /* 0x000fe20000800000 */
[----:B------:R-:W-:Y:S06]  /*5800*/  ULEA UR5, UR6, UR24, 0x3 ;  /* 0x0000001806057291 */ /* 0x000fec000f8e18ff */
[----:B------:R1:W-:Y:S01]  /*5810*/  @!UP0 UTMALDG.3D [UR8], [UR18], desc[UR22] ;  /* 0x00001608120085b4 */ /* 0x0003e20008011000 */
[----:B------:R1:W-:Y:S01]  /*5820*/  @!P1 SYNCS.ARRIVE.TRANS64.RED.A0TR RZ, [UR4+0x1a0], R6 ;  /* 0x0001a006ffff99a7 */ /* 0x0003e20008300404 */
[----:B------:R-:W-:Y:S01]  /*5830*/  SYNCS.ARRIVE.TRANS64.RED.A1T0 RZ, [UR20], RZ ;  /* 0x000000ffffff79a7 */ /* 0x000fe20008100414 */
[----:B------:R-:W2:Y:S02]  /*5840*/  SYNCS.PHASECHK.TRANS64.TRYWAIT P0, [UR5+0x1b8], R0 ;  /* 0x0001b800ff0075a7 */ /* 0x000ea40008001105 */
[----:B-12---:R-:W-:Y:S05]  /*5850*/  @!P0 BRA `(.L_x_105) ;  /* 0x0000003800b88947 */ /* 0x006fea0003800000 */
.L_x_221:
[----:B------:R-:W-:Y:S01]  /*5860*/  UIADD3 UR9, UPT, UPT, UR5, 0x1a0, URZ ;  /* 0x000001a005097890 */ /* 0x000fe2000fffe0ff */
[----:B-1----:R-:W-:Y:S01]  /*5870*/  @!P1 IADD3 R6, P0, PT, R16, 0x580, RZ ;  /* 0x0000058010069810 */ /* 0x002fe20007f1e0ff */
[----:B------:R-:W-:Y:S01]  /*5880*/  UPLOP3.LUT UP3, UPT, UPT, UPT, UPT, 0x80, 0x8 ;  /* 0x000000000008789c */ /* 0x000fe20003f6f070 */
[----:B------:R-:W-:Y:S01]  /*5890*/  R2UR UR23, R47 ;  /* 0x000000002f1772ca */ /* 0x000fe200000e0000 */
[----:B------:R-:W-:Y:S01]  /*58a0*/  UMOV UR20, 0x0 ;  /* 0x0000000000147882 */ /* 0x000fe20000000000 */
[----:B------:R-:W-:Y:S01]  /*58b0*/  @!P1 R2UR UR7, R6 ;  /* 0x00000000060792ca */ /* 0x000fe200000e0000 */
[----:B------:R-:W-:Y:S01]  /*58c0*/  @!P1 IMAD.X R0, RZ, RZ, R17, P0 ;  /* 0x000000ffff009224 */ /* 0x000fe200000e0611 */
[----:B------:R-:W-:Y:S01]  /*58d0*/  UMOV UR21, 0x10000000 ;  /* 0x1000000000157882 */ /* 0x000fe20000000000 */
[----:B------:R-:W-:Y:S01]  /*58e0*/  UMOV UR12, UR36 ;  /* 0x00000024000c7c82 */ /* 0x000fe20008000000 */
[----:B------:R-:W-:Y:S01]  /*58f0*/  VOTEU.ALL UP0, P1 ;  /* 0x0000000000ff7886 */ /* 0x000fe20000800000 */
[----:B------:R-:W-:Y:S01]  /*5900*/  R2UR UR22, R48 ;  /* 0x00000000301672ca */ /* 0x000fe200000e0000 */
[----:B------:R-:W-:Y:S01]  /*5910*/  UMOV UR36, UR25 ;  /* 0x0000001900247c82 */ /* 0x000fe20008000000 */
[----:B------:R-:W-:Y:S02]  /*5920*/  @!P1 R2UR UR4, R0 ;  /* 0x00000000000492ca */ /* 0x000fe400000e0000 */
[----:B------:R-:W-:Y:S01]  /*5930*/  @!UP0 UIADD3 UR10, UPT, UPT, UR10, 0x20, URZ ;  /* 0x000000200a0a8890 */ /* 0x000fe2000fffe0ff */
[C---:B------:R-:W-:Y:S01]  /*5940*/  ISETP.NE.AND P0, PT, R14.reuse, 0x2, PT ;  /* 0x000000020e00780c */ /* 0x040fe20003f05270 */
[----:B------:R-:W-:Y:S02]  /*5950*/  UIADD3 UR30, UPT, UPT, UR13, UR23, URZ ;  /* 0x000000170d1e7290 */ /* 0x000fe4000fffe0ff */
[----:B------:R-:W-:Y:S01]  /*5960*/  IMAD.U32 R8, RZ, RZ, UR7 ;  /* 0x00000007ff087e24 */ /* 0x000fe2000f8e00ff */
[----:B------:R-:W-:Y:S02]  /*5970*/  SEL R0, RZ, 0x1, P0 ;  /* 0x00000001ff007807 */ /* 0x000fe40000000000 */
[----:B------:R-:W-:Y:S02]  /*5980*/  SEL R14, R14, RZ, P0 ;  /* 0x000000ff0e0e7207 */ /* 0x000fe40000000000 */
[----:B------:R-:W-:Y:S01]  /*5990*/  @!P1 R2UR UR18, R8 ;  /* 0x00000000081292ca */ /* 0x000fe200000e0000 */
[----:B------:R-:W-:Y:S01]  /*59a0*/  UIADD3 UR26, UPT, UPT, UR14, UR22, URZ ;  /* 0x000000160e1a7290 */ /* 0x000fe2000fffe0ff */
[----:B------:R-:W-:Y:S01]  /*59b0*/  IMAD.U32 R9, RZ, RZ, UR4 ;  /* 0x00000004ff097e24 */ /* 0x000fe2000f8e00ff */
[----:B------:R-:W-:Y:S01]  /*59c0*/  @!UP0 ULEA UR4, UR6, UR24, 0xc ;  /* 0x0000001806048291 */ /* 0x000fe2000f8e60ff */
[----:B------:R-:W-:Y:S03]  /*59d0*/  LOP3.LUT R13, R13, R0, RZ, 0x3c, !PT ;  /* 0x000000000d0d7212 */ /* 0x000fe600078e3cff */
[----:B------:R-:W-:Y:S01]  /*59e0*/  @!P1 R2UR UR19, R9 ;  /* 0x00000000091392ca */ /* 0x000fe200000e0000 */
[----:B------:R-:W-:Y:S01]  /*59f0*/  @!UP0 UIADD3 UR8, UPT, UPT, UR4, 0x400, URZ ;  /* 0x0000040004088890 */ /* 0x000fe2000fffe0ff */
[----:B------:R-:W-:Y:S01]  /*5a00*/  VOTEU.ALL UP0, P1 ;  /* 0x0000000000ff7886 */ /* 0x000fe20000800000 */
[----:B------:R-:W-:Y:S10]  /*5a10*/  UPRMT UR4, UR54, 0x654, UR9 ;  /* 0x0000065436047896 */ /* 0x000ff40008000009 */
[----:B------:R1:W-:Y:S01]  /*5a20*/  @!UP0 UTMALDG.3D [UR8], [UR18], desc[UR20] ;  /* 0x00001408120085b4 */ /* 0x0003e20008011000 */
[----:B------:R3:W-:Y:S01]  /*5a30*/  @!P1 SYNCS.ARRIVE.TRANS64.RED.A0TR RZ, [UR5+0x1a0], R7 ;  /* 0x0001a007ffff99a7 */ /* 0x0007e20008300405 */
[----:B------:R-:W-:Y:S01]  /*5a40*/  SYNCS.ARRIVE.TRANS64.RED.A1T0 RZ, [UR4], RZ ;  /* 0x000000ffffff79a7 */ /* 0x000fe20008100404 */
[----:B------:R-:W-:Y:S04]  /*5a50*/  UIADD3 UR4, UPT, UPT, UR6, 0x1, URZ ;  /* 0x0000000106047890 */ /* 0x000fe8000fffe0ff */
[----:B------:R-:W-:Y:S04]  /*5a60*/  UISETP.NE.AND UP0, UPT, UR4, 0x3, UPT ;  /* 0x000000030400788c */ /* 0x000fe8000bf05270 */
[----:B------:R-:W-:Y:S06]  /*5a70*/  USEL UR5, URZ, 0x1, UP0 ;  /* 0x00000001ff057887 */ /* 0x000fec0008000000 */
[----:B------:R-:W-:Y:S01]  /*5a80*/  LOP3.LUT R15, R15, UR5, RZ, 0x3c, !PT ;  /* 0x000000050f0f7c12 */ /* 0x000fe2000f8e3cff */
[----:B-1----:R-:W-:Y:S01]  /*5a90*/  USEL UR12, UR4, URZ, UP0 ;  /* 0x000000ff040c7287 */ /* 0x002fe20008000000 */
[----:B------:R-:W-:Y:S11]  /*5aa0*/  BRA.U UP1, `(.L_x_106) ;  /* 0xfffffff101f07547 */ /* 0x000ff6000b83ffff */
[----:B------:R-:W-:Y:S01]  /*5ab0*/  UIADD3 UR24, UPT, UPT, UR24, 0x1b8, URZ ;  /* 0x000001b818187890 */ /* 0x000fe2000fffe0ff */
[----:B----4-:R-:W-:-:S03]  /*5ac0*/  SHF.L.U32 R2, R15, 0x1f, RZ ;  /* 0x0000001f0f027819 */ /* 0x010fc600000006ff */
[----:B------:R-:W-:-:S09]  /*5ad0*/  ULEA UR4, UR12, UR24, 0x3 ;  /* 0x000000180c047291 */ /* 0x000fd2000f8e18ff */
[----:B------:R-:W1:Y:S02]  /*5ae0*/  SYNCS.PHASECHK.TRANS64.TRYWAIT P0, [UR4], R2 ;  /* 0x00000002ff0075a7 */ /* 0x000e640008001104 */
[----:B-1----:R-:W-:Y:S05]  /*5af0*/  @!P0 BRA `(.L_x_107) ;  /* 0x0000003800288947 */ /* 0x002fea0003800000 */
.L_x_223:
        /* <DEDUP_REMOVED lines=9> */
.L_x_225:
[----:B------:R-:W-:-:S04]  /*5b90*/  UIADD3 UR4, UPT, UPT, UR4, 0x1, URZ ;  /* 0x0000000104047890 */ /* 0x000fc8000fffe0ff */
[----:B------:R-:W-:-:S04]  /*5ba0*/  UISETP.NE.AND UP0, UPT, UR4, 0x3, UPT ;  /* 0x000000030400788c */ /* 0x000fc8000bf05270 */
[----:B------:R-:W-:Y:S02]  /*5bb0*/  USEL UR5, URZ, 0x1, UP0 ;  /* 0x00000001ff057887 */ /* 0x000fe40008000000 */
[----:B------:R-:W-:-:S04]  /*5bc0*/  USEL UR4, UR4, URZ, UP0 ;  /* 0x000000ff04047287 */ /* 0x000fc80008000000 */
[----:B------:R-:W-:Y:S01]  /*5bd0*/  ULEA UR4, UR4, UR24, 0x3 ;  /* 0x0000001804047291 */ /* 0x000fe2000f8e18ff */
[----:B-1----:R-:W-:-:S04]  /*5be0*/  LOP3.LUT R2, R15, UR5, RZ, 0x3c, !PT ;  /* 0x000000050f027c12 */ /* 0x002fc8000f8e3cff */
[----:B------:R-:W-:Y:S01]  /*5bf0*/  SHF.L.U32 R2, R2, 0x1f, RZ ;  /* 0x0000001f02027819 */ /* 0x000fe200000006ff */
[----:B------:R-:W-:-:S07]  /*5c00*/  IMAD.U32 R0, RZ, RZ, UR4 ;  /* 0x00000004ff007e24 */ /* 0x000fce000f8e00ff */
.L_x_109:
[----:B-1----:R1:W2:Y:S02]  /*5c10*/  SYNCS.PHASECHK.TRANS64.TRYWAIT P0, [R0+URZ], R2 ;  /* 0x00000002000075a7 */ /* 0x0022a400080011ff */
[----:B--2---:R-:W-:Y:S05]  /*5c20*/  @!P0 NANOSLEEP.SYNCS 0x989680 ;  /* 0x009896800000895d */ /* 0x004fea0003900000 */
[----:B------:R-:W2:Y:S02]  /*5c30*/  @!P0 SYNCS.PHASECHK.TRANS64 P0, [R0+URZ], R2 ;  /* 0x00000002000085a7 */ /* 0x000ea400080010ff */
[----:B--2---:R-:W-:Y:S05]  /*5c40*/  @P0 EXIT ;  /* 0x000000000000094d */ /* 0x004fea0003800000 */
[----:B------:R-:W-:Y:S05]  /*5c50*/  BRA `(.L_x_109) ;  /* 0xfffffffc00ec7947 */ /* 0x000fea000383ffff */
.L_x_97:
[----:B------:R-:W-:-:S06]  /*5c60*/  UISETP.GE.AND UP0, UPT, UR22, 0x4, UPT ;  /* 0x000000041600788c */ /* 0x000fcc000bf06270 */
[----:B------:R-:W-:-:S13]  /*5c70*/  PLOP3.LUT P0, PT, PT, PT, UP0, 0x80, 0x8 ;  /* 0x000000000008781c */ /* 0x000fda0003f0f008 */
[----:B------:R-:W-:Y:S05]  /*5c80*/  @!P0 EXIT ;  /* 0x000000000000894d */ /* 0x000fea0003800000 */
[----:B------:R-:W-:Y:S01]  /*5c90*/  BAR.SYNC.DEFER_BLOCKING 0x6, 0xa0 ;  /* 0x0182800000007b1d */ /* 0x000fe20000010000 */
[C---:B------:R-:W-:Y:S01]  /*5ca0*/  IMAD.SHL.U32 R3, R55.reuse, 0x20, RZ ;  /* 0x0000002037037824 */ /* 0x040fe200078e00ff */
[----:B------:R-:W-:Y:S01]  /*5cb0*/  SHF.R.U32.HI R4, RZ, 0x1, R55 ;  /* 0x00000001ff047819 */ /* 0x000fe20000011637 */
[C---:B------:R-:W-:Y:S01]  /*5cc0*/  IMAD.SHL.U32 R2, R55.reuse, 0x10, RZ ;  /* 0x0000001037027824 */ /* 0x040fe200078e00ff */
[C---:B------:R-:W-:Y:S01]  /*5cd0*/  LOP3.LUT P0, RZ, R55.reuse, 0x4, RZ, 0xc0, !PT ;  /* 0x0000000437ff7812 */ /* 0x040fe2000780c0ff */
[----:B------:R-:W-:Y:S01]  /*5ce0*/  IMAD.U32 R23, R55, 0x10000, RZ ;  /* 0x0001000037177824 */ /* 0x000fe200078e00ff */
[----:B------:R-:W-:Y:S01]  /*5cf0*/  UMOV UR44, 0x400 ;  /* 0x00000400002c7882 */ /* 0x000fe20000000000 */
[----:B------:R-:W1:Y:S01]  /*5d00*/  LDCU.64 UR4, c[0x0][0x890] ;  /* 0x00011200ff0477ac */ /* 0x000e620008000a00 */
[----:B------:R-:W2:Y:S01]  /*5d10*/  LDC.64 R42, c[0x0][0x8b0] ;  /* 0x00022c00ff2a7b82 */ /* 0x000ea20000000a00 */
[----:B------:R-:W-:Y:S01]  /*5d20*/  LOP3.LUT R5, R3, 0xc0, RZ, 0xc0, !PT ;  /* 0x000000c003057812 */ /* 0x000fe200078ec0ff */
[----:B------:R-:W-:Y:S01]  /*5d30*/  IMAD.SHL.U32 R44, R55, 0x4, RZ ;  /* 0x00000004372c7824 */ /* 0x000fe200078e00ff */
[----:B------:R-:W-:Y:S01]  /*5d40*/  ULEA UR44, UR54, UR44, 0x18 ;  /* 0x0000002c362c7291 */ /* 0x000fe2000f8ec0ff */
[----:B------:R-:W-:Y:S01]  /*5d50*/  LOP3.LUT R2, R2, 0x600, RZ, 0xc0, !PT ;  /* 0x0000060002027812 */ /* 0x000fe200078ec0ff */
[----:B------:R-:W-:Y:S01]  /*5d60*/  IMAD.MOV.U32 R54, RZ, RZ, 0x10 ;  /* 0x00000010ff367424 */ /* 0x000fe200078e00ff */
[----:B------:R-:W-:Y:S01]  /*5d70*/  LOP3.LUT R4, R5, 0x8, R4, 0xf8, !PT ;  /* 0x0000000805047812 */ /* 0x000fe200078ef804 */
[----:B------:R-:W-:Y:S01]  /*5d80*/  IMAD.MOV.U32 R22, RZ, RZ, RZ ;  /* 0x000000ffff167224 */ /* 0x000fe200078e00ff */
[----:B------:R-:W3:Y:S01]  /*5d90*/  LDC.64 R40, c[0x0][0x8a8] ;  /* 0x00022a00ff287b82 */ /* 0x000ee20000000a00 */
[----:B------:R-:W-:-:S02]  /*5da0*/  LOP3.LUT R2, R2, 0x20, R3, 0xf8, !PT ;  /* 0x0000002002027812 */ /* 0x000fc400078ef803 */
[----:B------:R-:W-:Y:S02]  /*5db0*/  CS2R R52, SRZ ;  /* 0x0000000000347805 */ /* 0x000fe4000001ff00 */
[----:B------:R-:W-:Y:S01]  /*5dc0*/  LOP3.LUT R23, R23, 0x600000, RZ, 0xc0, !PT ;  /* 0x0060000017177812 */ /* 0x000fe200078ec0ff */
[----:B------:R-:W-:Y:S01]  /*5dd0*/  IMAD.MOV.U32 R51, RZ, RZ, RZ ;  /* 0x000000ffff337224 */ /* 0x000fe200078e00ff */
[----:B------:R-:W-:Y:S01]  /*5de0*/  LOP3.LUT R44, R4, 0x18, R44, 0x78, !PT ;  /* 0x00000018042c7812 */ /* 0x000fe200078e782c */
[----:B------:R-:W4:Y:S01]  /*5df0*/  LDCU UR63, c[0x0][0x370] ;  /* 0x00006e00ff3f77ac */ /* 0x000f220008000800 */
[----:B------:R-:W-:Y:S01]  /*5e00*/  LOP3.LUT R2, R2, 0x100, R3, 0xf8, !PT ;  /* 0x0000010002027812 */ /* 0x000fe200078ef803 */
[----:B------:R-:W4:Y:S01]  /*5e10*/  LDS R0, [UR44+0x290] ;  /* 0x0002902cff007984 */ /* 0x000f220008000800 */
[----:B-1----:R-:W-:Y:S01]  /*5e20*/  IMAD.U32 R57, RZ, RZ, UR4 ;  /* 0x00000004ff397e24 */ /* 0x002fe2000f8e00ff */
[----:B------:R-:W-:Y:S01]  /*5e30*/  UIADD3 UR4, UPT, UPT, UR44, 0x400, URZ ;  /* 0x000004002c047890 */ /* 0x000fe2000fffe0ff */
[----:B------:R-:W-:Y:S01]  /*5e40*/  LOP3.LUT R44, R2, R44, RZ, 0xfc, !PT ;  /* 0x0000002c022c7212 */ /* 0x000fe200078efcff */
[----:B------:R-:W-:Y:S01]  /*5e50*/  IMAD.U32 R56, RZ, RZ, UR5 ;  /* 0x00000005ff387e24 */ /* 0x000fe2000f8e00ff */
[----:B------:R-:W-:Y:S01]  /*5e60*/  LOP3.LUT R55, R55, 0x60, RZ, 0xc0, !PT ;  /* 0x0000006037377812 */ /* 0x000fe200078ec0ff */
[----:B------:R-:W1:Y:S01]  /*5e70*/  LDCU UR41, c[0x0][0xb0c] ;  /* 0x00016180ff2977ac */ /* 0x000e620008000800 */
[----:B------:R-:W-:Y:S01]  /*5e80*/  SEL R54, R54, 0xfffffff0, !P0 ;  /* 0xfffffff036367807 */ /* 0x000fe20004000000 */
[----:B------:R-:W-:Y:S01]  /*5e90*/  IMAD.U32 R59, RZ, RZ, UR4 ;  /* 0x00000004ff3b7e24 */ /* 0x000fe2000f8e00ff */
[----:B------:R-:W1:Y:S01]  /*5ea0*/  LDCU UR39, c[0x0][0xb30] ;  /* 0x00016600ff2777ac */ /* 0x000e620008000800 */
[----:B------:R-:W1:Y:S01]  /*5eb0*/  LDCU.64 UR60, c[0x0][0x888] ;  /* 0x00011100ff3c77ac */ /* 0x000e620008000a00 */
[----:B------:R-:W1:Y:S01]  /*5ec0*/  LDCU.64 UR42, c[0x0][0xb28] ;  /* 0x00016500ff2a77ac */ /* 0x000e620008000a00 */
[----:B------:R-:W1:Y:S01]  /*5ed0*/  LDCU.128 UR56, c[0x0][0xb10] ;  /* 0x00016200ff3877ac */ /* 0x000e620008000c00 */
[----:B------:R-:W1:Y:S01]  /*5ee0*/  LDCU UR62, c[0x0][0x374] ;  /* 0x00006e80ff3e77ac */ /* 0x000e620008000800 */
[----:B------:R-:W-:Y:S01]  /*5ef0*/  UMOV UR55, 0x1 ;  /* 0x0000000100377882 */ /* 0x000fe20000000000 */
[----:B------:R-:W-:Y:S01]  /*5f00*/  UMOV UR46, URZ ;  /* 0x000000ff002e7c82 */ /* 0x000fe20008000000 */
[----:B------:R-:W-:Y:S01]  /*5f10*/  UMOV UR53, URZ ;  /* 0x000000ff00357c82 */ /* 0x000fe20008000000 */
[----:B------:R-:W-:Y:S01]  /*5f20*/  UMOV UR52, URZ ;  /* 0x000000ff00347c82 */ /* 0x000fe20008000000 */
[----:B-1234-:R-:W-:-:S07]  /*5f30*/  IMAD.IADD R23, R0, 0x1, R23 ;  /* 0x0000000100177824 */ /* 0x01efce00078e0217 */
.L_x_140:
[C---:B------:R-:W-:Y:S02]  /*5f40*/  LEA R0, R51.reuse, UR44, 0x3 ;  /* 0x0000002c33007c11 */ /* 0x040fe4000f8e18ff */
[----:B------:R-:W-:Y:S02]  /*5f50*/  SHF.L.U32 R2, R52, 0x1f, RZ ;  /* 0x0000001f34027819 */ /* 0x000fe400000006ff */
[----:B-1----:R-:W-:Y:S02]  /*5f60*/  LEA R4, R51, UR44, 0x4 ;  /* 0x0000002c33047c11 */ /* 0x002fe4000f8e20ff */
[----:B------:R-:W1:Y:S02]  /*5f70*/  SYNCS.PHASECHK.TRANS64.TRYWAIT P0, [R0+URZ+0x1e0], R2 ;  /* 0x0001e002000075a7 */ /* 0x000e6400080011ff */
[----:B-1----:R-:W-:Y:S05]  /*5f80*/  @!P0 BRA `(.L_x_110) ;  /* 0x0000003400348947 */ /* 0x002fea0003800000 */
.L_x_226:
[----:B------:R-:W-:Y:S01]  /*5f90*/  R2UR UR7, R58 ;  /* 0x000000003a0772ca */ /* 0x000fe200000e0000 */
[----:B------:R-:W2:Y:S01]  /*5fa0*/  LDS.128 R4, [R4+0x270] ;  /* 0x0002700004047984 */ /* 0x000ea20000000c00 */
[----:B-1----:R-:W-:Y:S01]  /*5fb0*/  VIADD R0, R0, 0x1f0 ;  /* 0x000001f000007836 */ /* 0x002fe20000000000 */
[----:B------:R-:W-:Y:S04]  /*5fc0*/  UISETP.GE.AND UP0, UPT, UR40, 0x1, UPT ;  /* 0x000000012800788c */ /* 0x000fe8000bf06270 */
[----:B------:R-:W-:Y:S01]  /*5fd0*/  PRMT R0, RZ, 0x654, R0 ;  /* 0x00000654ff007816 */ /* 0x000fe20000000000 */
[----:B------:R-:W-:Y:S01]  /*5fe0*/  @!PT LDS RZ, [RZ] ;  /* 0x00000000fffff984 */ /* 0x000fe20000000800 */
[----:B------:R-:W-:Y:S01]  /*5ff0*/  @!PT LDS RZ, [RZ] ;  /* 0x00000000fffff984 */ /* 0x000fe20000000800 */
[----:B------:R-:W-:Y:S01]  /*6000*/  @!PT LDS RZ, [RZ] ;  /* 0x00000000fffff984 */ /* 0x000fe20000000800 */
[----:B------:R-:W-:Y:S01]  /*6010*/  @!PT LDS RZ, [RZ] ;  /* 0x00000000fffff984 */ /* 0x000fe20000000800 */
[----:B------:R1:W-:Y:S06]  /*6020*/  MEMBAR.ALL.CTA ;  /* 0x0000000000007992 */ /* 0x0003ec0000008000 */
[----:B-1----:R-:W1:Y:S02]  /*6030*/  FENCE.VIEW.ASYNC.S ;  /* 0x00000000000073c6 */ /* 0x002e640000000000 */
[----:B-1----:R1:W-:Y:S01]  /*6040*/  SYNCS.ARRIVE.TRANS64.RED.A1T0 RZ, [R0+URZ], RZ ;  /* 0x000000ff00ff79a7 */ /* 0x0023e200081004ff */
[----:B--2---:R-:W-:Y:S11]  /*6050*/  LOP3.LUT P0, RZ, R6, 0x1, RZ, 0xc0, !PT ;  /* 0x0000000106ff7812 */ /* 0x004ff6000780c0ff */
[----:B------:R-:W-:Y:S02]  /*6060*/  @!UPT UIADD3 URZ, UPT, UPT, URZ, URZ, URZ ;  /* 0x000000fffffff290 */ /* 0x000fe4000fffe0ff */
[----:B------:R-:W-:Y:S01]  /*6070*/  VOTEU.ANY UP1, P0 ;  /* 0x0000000000ff7886 */ /* 0x000fe20000020100 */
[----:B------:R-:W-:Y:S01]  /*6080*/  PLOP3.LUT P0, PT, PT, PT, UP1, 0x80, 0x8 ;  /* 0x000000000008781c */ /* 0x000fe20003f0f018 */
[----:B------:R-:W-:Y:S06]  /*6090*/  UP2UR UR4, UPR, URZ, 0x2 ;  /* 0x00000002ff047883 */ /* 0x000fec0008000000 */
[----:B------:R-:W-:Y:S06]  /*60a0*/  IMAD.U32 R60, RZ, RZ, UR4 ;  /* 0x00000004ff3c7e24 */ /* 0x000fec000f8e00ff */
[----:B------:R-:W-:Y:S02]  /*60b0*/  @P0 SHF.R.U32.HI R2, RZ, 0x10, R5 ;  /* 0x00000010ff020819 */ /* 0x000fe40000011605 */
[----:B------:R-:W-:Y:S02]  /*60c0*/  @P0 MOV R3, R4 ;  /* 0x0000000400030202 */ /* 0x000fe40000000f00 */
[----:B------:R-:W-:Y:S02]  /*60d0*/  @P0 R2UR UR4, R2 ;  /* 0x00000000020402ca */ /* 0x000fe400000e0000 */
[----:B------:R-:W-:Y:S02]  /*60e0*/  @P0 LOP3.LUT R4, R5, 0xffff, RZ, 0xc0, !PT ;  /* 0x0000ffff05040812 */ /* 0x000fe400078ec0ff */
[----:B------:R-:W-:Y:S02]  /*60f0*/  @P0 R2UR UR6, R3 ;  /* 0x00000000030602ca */ /* 0x000fe400000e0000 */
[----:B------:R-:W-:Y:S07]  /*6100*/  @P0 R2UR UR5, R4 ;  /* 0x00000000040502ca */ /* 0x000fee00000e0000 */
[----:B------:R-:W-:Y:S02]  /*6110*/  @UP1 UMOV UR7, UR4 ;  /* 0x0000000400071c82 */ /* 0x000fe40008000000 */
[----:B------:R-:W-:Y:S02]  /*6120*/  IMAD.U32 R58, RZ, RZ, UR7 ;  /* 0x00000007ff3a7e24 */ /* 0x000fe4000f8e00ff */
[----:B------:R-:W-:Y:S02]  /*6130*/  @UP1 UMOV UR38, UR6 ;  /* 0x0000000600261c82 */ /* 0x000fe40008000000 */
[----:B------:R-:W-:Y:S01]  /*6140*/  @UP1 UMOV UR37, UR5 ;  /* 0x0000000500251c82 */ /* 0x000fe20008000000 */
[----:B-1----:R-:W-:Y:S05]  /*6150*/  BRA.U !UP0, `(.L_x_111) ;  /* 0x0000000108cc7547 */ /* 0x002fea000b800000 */
[----:B------:R-:W1:Y:S01]  /*6160*/  LDCU UR12, c[0x0][0xb20] ;  /* 0x00016400ff0c77ac */ /* 0x000e620008000800 */
[----:B------:R-:W-:Y:S02]  /*6170*/  UIMAD.WIDE.U32 UR4, UR62, UR59, URZ ;  /* 0x0000003b3e0472a5 */ /* 0x000fe4000f8e00ff */
[----:B------:R-:W-:Y:S02]  /*6180*/  UIMAD.WIDE.U32 UR6, UR63, UR56, URZ ;  /* 0x000000383f0672a5 */ /* 0x000fe4000f8e00ff */
[----:B------:R-:W-:Y:S02]  /*6190*/  UISETP.NE.AND UP0, UPT, UR58, 0x1, UPT ;  /* 0x000000013a00788c */ /* 0x000fe4000bf05270 */
[----:B------:R-:W-:Y:S02]  /*61a0*/  UIMAD.WIDE.U32 UR8, UR37, UR59, URZ ;  /* 0x0000003b250872a5 */ /* 0x000fe4000f8e00ff */
[----:B------:R-:W-:Y:S02]  /*61b0*/  UIMAD.WIDE.U32 UR10, UR38, UR56, URZ ;  /* 0x00000038260a72a5 */ /* 0x000fe4000f8e00ff */
[----:B------:R-:W-:Y:S02]  /*61c0*/  UISETP.NE.AND UP1, UPT, UR41, 0x1, UPT ;  /* 0x000000012900788c */ /* 0x000fe4000bf25270 */
[----:B------:R-:W-:Y:S01]  /*61d0*/  UISETP.NE.AND UP2, UPT, UR40, 0x1, UPT ;  /* 0x000000012800788c */ /* 0x000fe2000bf45270 */
[----:B------:R-:W-:Y:S02]  /*61e0*/  UMOV UR4, UR5 ;  /* 0x0000000500047c82 */ /* 0x000fe40008000000 */
[----:B-1----:R-:W-:Y:S03]  /*61f0*/  USHF.R.U32.HI UR5, URZ, UR12, UR4 ;  /* 0x0000000cff057299 */ /* 0x002fe60008011604 */
[----:B------:R-:W-:Y:S02]  /*6200*/  UMOV UR4, UR7 ;  /* 0x0000000700047c82 */ /* 0x000fe40008000000 */
[----:B------:R-:W-:Y:S02]  /*6210*/  USHF.R.U32.HI UR7, URZ, UR57, UR4 ;  /* 0x00000039ff077299 */ /* 0x000fe40008011604 */
[----:B------:R-:W-:Y:S02]  /*6220*/  USEL UR4, UR62, UR5, !UP0 ;  /* 0x000000053e047287 */ /* 0x000fe4000c000000 */
[----:B------:R-:W-:Y:S01]  /*6230*/  USEL UR7, UR63, UR7, !UP1 ;  /* 0x000000073f077287 */ /* 0x000fe2000c800000 */
[----:B------:R-:W-:Y:S01]  /*6240*/  UMOV UR5, UR9 ;  /* 0x0000000900057c82 */ /* 0x000fe20008000000 */
[----:B------:R-:W-:Y:S02]  /*6250*/  UIMAD.WIDE.U32 UR8, UR4, UR42, URZ ;  /* 0x0000002a040872a5 */ /* 0x000fe4000f8e00ff */
[----:B------:R-:W-:Y:S03]  /*6260*/  USHF.R.U32.HI UR6, URZ, UR12, UR5 ;  /* 0x0000000cff067299 */ /* 0x000fe60008011605 */
[----:B------:R-:W-:Y:S01]  /*6270*/  UMOV UR5, UR11 ;  /* 0x0000000b00057c82 */ /* 0x000fe20008000000 */
[----:B------:R-:W-:Y:S02]  /*6280*/  UIMAD.WIDE.U32 UR10, UR7, UR42, URZ ;  /* 0x0000002a070a72a5 */ /* 0x000fe4000f8e00ff */
[----:B------:R-:W-:Y:S02]  /*6290*/  USHF.R.U32.HI UR12, URZ, UR57, UR5 ;  /* 0x00000039ff0c7299 */ /* 0x000fe40008011605 */
[----:B------:R-:W-:Y:S01]  /*62a0*/  USEL UR6, UR37, UR6, !UP0 ;  /* 0x0000000625067287 */ /* 0x000fe2000c000000 */
[----:B------:R-:W-:Y:S02]  /*62b0*/  UMOV UR5, UR9 ;  /* 0x0000000900057c82 */ /* 0x000fe40008000000 */
[----:B------:R-:W-:Y:S01]  /*62c0*/  UMOV UR10, UR11 ;  /* 0x0000000b000a7c82 */ /* 0x000fe20008000000 */
[----:B------:R-:W-:Y:S02]  /*62d0*/  @UP2 USHF.R.U32.HI UR4, URZ, UR43, UR5 ;  /* 0x0000002bff042299 */ /* 0x000fe40008011605 */
[----:B------:R-:W-:Y:S02]  /*62e0*/  @UP2 USHF.R.U32.HI UR7, URZ, UR43, UR10 ;  /* 0x0000002bff072299 */ /* 0x000fe4000801160a */
[----:B------:R-:W-:Y:S02]  /*62f0*/  UIMAD UR4, UR40, UR4, URZ ;  /* 0x00000004280472a4 */ /* 0x000fe4000f8e02ff */
[----:B------:R-:W-:Y:S02]  /*6300*/  UIMAD.WIDE.U32 UR10, UR6, UR42, URZ ;  /* 0x0000002a060a72a5 */ /* 0x000fe4000f8e00ff */
[----:B------:R-:W-:Y:S02]  /*6310*/  USEL UR5, UR38, UR12, !UP1 ;  /* 0x0000000c26057287 */ /* 0x000fe4000c800000 */
[----:B------:R-:W-:Y:S02]  /*6320*/  UIMAD UR8, UR40, UR7, URZ ;  /* 0x00000007280872a4 */ /* 0x000fe4000f8e02ff */
[----:B------:R-:W-:Y:S03]  /*6330*/  UISETP.GE.AND UP0, UPT, UR6, UR4, UPT ;  /* 0x000000040600728c */ /* 0x000fe6000bf06270 */
[----:B------:R-:W-:Y:S01]  /*6340*/  UMOV UR4, UR11 ;  /* 0x0000000b00047c82 */ /* 0x000fe20008000000 */
[----:B------:R-:W-:Y:S02]  /*6350*/  UISETP.GE.OR UP0, UPT, UR5, UR8, UP0 ;  /* 0x000000080500728c */ /* 0x000fe40008706670 */
[----:B------:R-:W-:Y:S02]  /*6360*/  USHF.R.U32.HI UR4, URZ, UR43, UR4 ;  /* 0x0000002bff047299 */ /* 0x000fe40008011604 */
[----:B------:R-:W-:Y:S02]  /*6370*/  UIMAD.WIDE.U32 UR8, UR5, UR42, URZ ;  /* 0x0000002a050872a5 */ /* 0x000fe4000f8e00ff */
[----:B------:R-:W-:Y:S02]  /*6380*/  USEL UR11, UR6, UR4, !UP2 ;  /* 0x00000004060b7287 */ /* 0x000fe4000d000000 */
[----:B------:R-:W-:Y:S02]  /*6390*/  UIADD3 UR8, UPT, UPT, -UR5, URZ, URZ ;  /* 0x000000ff05087290 */ /* 0x000fe4000fffe1ff */
[----:B------:R-:W-:Y:S01]  /*63a0*/  UIADD3 UR10, UPT, UPT, -UR11, URZ, URZ ;  /* 0x000000ff0b0a7290 */ /* 0x000fe2000fffe1ff */
[----:B------:R-:W-:Y:S01]  /*63b0*/  @!UP0 UMOV UR4, UR9 ;  /* 0x0000000900048c82 */ /* 0x000fe20008000000 */
[----:B------:R-:W-:Y:S02]  /*63c0*/  UIADD3 UR9, UPT, UPT, -UR6, URZ, URZ ;  /* 0x000000ff06097290 */ /* 0x000fe4000fffe1ff */
[----:B------:R-:W-:Y:S02]  /*63d0*/  @!UP0 USHF.R.U32.HI UR4, URZ, UR43, UR4 ;  /* 0x0000002bff048299 */ /* 0x000fe40008011604 */
[----:B------:R-:W-:Y:S02]  /*63e0*/  UIMAD UR10, UR40, UR10, UR6 ;  /* 0x0000000a280a72a4 */ /* 0x000fe4000f8e0206 */
[----:B------:R-:W-:Y:S04]  /*63f0*/  @!UP0 USEL UR4, UR5, UR4, !UP2 ;  /* 0x0000000405048287 */ /* 0x000fe8000d000000 */
[----:B------:R-:W-:Y:S02]  /*6400*/  @!UP0 UIMAD UR10, UR7, UR10, UR4 ;  /* 0x0000000a070a82a4 */ /* 0x000fe4000f8e0204 */
[----:B------:R-:W-:Y:S02]  /*6410*/  @!UP0 UIADD3 UR11, UPT, UPT, UR11, -UR4, URZ ;  /* 0x800000040b0b8290 */ /* 0x000fe4000fffe0ff */
[----:B------:R-:W-:Y:S02]  /*6420*/  UIMAD UR7, UR41, UR8, UR38 ;  /* 0x00000008290772a4 */ /* 0x000fe4000f8e0226 */
[----:B------:R-:W-:Y:S02]  /*6430*/  @!UP0 UIMAD UR6, UR11, UR40, UR5 ;  /* 0x000000280b0682a4 */ /* 0x000fe4000f8e0205 */
[----:B------:R-:W-:Y:S01]  /*6440*/  UIMAD UR4, UR58, UR9, UR37 ;  /* 0x000000093a0472a4 */ /* 0x000fe2000f8e0225 */
[----:B------:R-:W-:Y:S02]  /*6450*/  @!UP0 UMOV UR5, UR10 ;  /* 0x0000000a00058c82 */ /* 0x000fe40008000000 */
[----:B------:R-:W-:Y:S02]  /*6460*/  UIMAD UR38, UR5, UR41, UR7 ;  /* 0x00000029052672a4 */ /* 0x000fe4000f8e0207 */
[----:B------:R-:W-:Y:S11]  /*6470*/  UIMAD UR37, UR6, UR58, UR4 ;  /* 0x0000003a062572a4 */ /* 0x000ff6000f8e0204 */
[----:B------:R-:W-:Y:S01]  /*6480*/  @!UPT UIADD3 URZ, UPT, UPT, URZ, URZ, URZ ;  /* 0x000000fffffff290 */ /* 0x000fe2000fffe0ff */
.L_x_111:
[----:B------:R-:W-:Y:S01]  /*6490*/  UISETP.NE.AND UP0, UPT, UR39, 0x1, UPT ;  /* 0x000000012700788c */ /* 0x000fe2000bf05270 */
[----:B------:R-:W-:Y:S01]  /*64a0*/  R2UR UR11, R59 ;  /* 0x000000003b0b72ca */ /* 0x000fe200000e0000 */
[----:B------:R-:W-:Y:S01]  /*64b0*/  USHF.L.U32 UR50, UR26, 0x6, URZ ;  /* 0x000000061a327899 */ /* 0x000fe200080006ff */
[----:B------:R-:W-:Y:S01]  /*64c0*/  IADD3 R51, PT, PT, R51, 0x1, RZ ;  /* 0x0000000133337810 */ /* 0x000fe20007ffe0ff */
[----:B------:R-:W-:Y:S07]  /*64d0*/  USHF.L.U32 UR49, UR30, 0x6, URZ ;  /* 0x000000061e317899 */ /* 0x000fee00080006ff */
[----:B------:R-:W1:Y:S01]  /*64e0*/  @!UP0 LDCU.128 UR12, c[0x0][0xb10] ;  /* 0x00016200ff0c87ac */ /* 0x000e620008000c00 */
[----:B------:R-:W2:Y:S01]  /*64f0*/  @!UP0 LDCU UR5, c[0x0][0xb0c] ;  /* 0x00016180ff0587ac */ /* 0x000ea20008000800 */
[----:B------:R-:W3:Y:S01]  /*6500*/  @!UP0 LDCU UR10, c[0x0][0xb20] ;  /* 0x00016400ff0a87ac */ /* 0x000ee20008000800 */
[----:B-1----:R-:W-:Y:S02]  /*6510*/  UIMAD.WIDE.U32 UR8, UR38, UR12, URZ ;  /* 0x0000000c260872a5 */ /* 0x002fe4000f8e00ff */
[----:B------:R-:W-:Y:S02]  /*6520*/  UIMAD.WIDE.U32 UR6, UR37, UR15, URZ ;  /* 0x0000000f250672a5 */ /* 0x000fe4000f8e00ff */
[----:B------:R-:W-:Y:S03]  /*6530*/  @!UP0 UISETP.NE.AND UP1, UPT, UR14, 0x1, UPT ;  /* 0x000000010e00888c */ /* 0x000fe6000bf25270 */
[----:B------:R-:W-:Y:S01]  /*6540*/  @!UP0 UMOV UR4, UR9 ;  /* 0x0000000900048c82 */ /* 0x000fe20008000000 */
[----:B--2---:R-:W-:Y:S02]  /*6550*/  @!UP0 UISETP.NE.AND UP2, UPT, UR5, 0x1, UPT ;  /* 0x000000010500888c */ /* 0x004fe4000bf45270 */
[----:B------:R-:W-:Y:S01]  /*6560*/  @!UP0 USHF.R.U32.HI UR4, URZ, UR13, UR4 ;  /* 0x0000000dff048299 */ /* 0x000fe20008011604 */
[----:B------:R-:W-:Y:S02]  /*6570*/  @!UP0 UMOV UR6, UR7 ;  /* 0x0000000700068c82 */ /* 0x000fe40008000000 */
[----:B---3--:R-:W-:Y:S02]  /*6580*/  @!UP0 USHF.R.U32.HI UR6, URZ, UR10, UR6 ;  /* 0x0000000aff068299 */ /* 0x008fe40008011606 */
[----:B------:R-:W-:Y:S02]  /*6590*/  @!UP0 USEL UR7, UR38, UR4, !UP2 ;  /* 0x0000000426078287 */ /* 0x000fe4000d000000 */
[----:B------:R-:W-:Y:S04]  /*65a0*/  @!UP0 USEL UR6, UR37, UR6, !UP1 ;  /* 0x0000000625068287 */ /* 0x000fe8000c800000 */
[----:B------:R-:W-:Y:S02]  /*65b0*/  @!UP0 UIADD3 UR4, UPT, UPT, -UR7, UR6, URZ ;  /* 0x0000000607048290 */ /* 0x000fe4000fffe1ff */
[----:B------:R-:W-:Y:S02]  /*65c0*/  @!UP0 UIADD3 UR6, UPT, UPT, UR7, -UR6, URZ ;  /* 0x8000000607068290 */ /* 0x000fe4000fffe0ff */
[----:B------:R-:W-:Y:S02]  /*65d0*/  @!UP0 UIMAD UR38, UR4, UR5, UR38 ;  /* 0x00000005042682a4 */ /* 0x000fe4000f8e0226 */
[----:B------:R-:W-:Y:S02]  /*65e0*/  @!UP0 UIMAD UR37, UR6, UR14, UR37 ;  /* 0x0000000e062582a4 */ /* 0x000fe4000f8e0225 */
[----:B------:R-:W-:Y:S09]  /*65f0*/  ULOP3.LUT UP0, URZ, UR11, 0x1b0, URZ, 0xc0, !UPT ;  /* 0x000001b00bff7892 */ /* 0x000ff2000f80c0ff */
[----:B------:R-:W-:Y:S05]  /*6600*/  BRA.U !UP0, `(.L_x_112) ;  /* 0x00000001087c7547 */ /* 0x000fea000b800000 */
[----:B------:R-:W1:Y:S01]  /*6610*/  LDCU.64 UR8, c[0x4][0x80] ;  /* 0x01001000ff0877ac */ /* 0x000e620008000a00 */
[----:B------:R-:W-:Y:S01]  /*6620*/  MOV R2, 0x0 ;  /* 0x0000000000027802 */ /* 0x000fe20000000f00 */
[----:B------:R-:W-:Y:S02]  /*6630*/  HFMA2 R12, -RZ, RZ, 0, 5.9604644775390625e-08 ;  /* 0x00000001ff0c7431 */ /* 0x000fe400000001ff */
[----:B------:R-:W-:Y:S01]  /*6640*/  IMAD.MOV.U32 R8, RZ, RZ, 0x70 ;  /* 0x00000070ff087424 */ /* 0x000fe200078e00ff */
[----:B------:R2:W3:Y:S01]  /*6650*/  LDC.64 R14, c[0x4][R2] ;  /* 0x01000000020e7b82 */ /* 0x0004e20000000a00 */
[----:B------:R-:W4:Y:S01]  /*6660*/  LDCU.64 UR6, c[0x4][0x88] ;  /* 0x01001100ff0677ac */ /* 0x000f220008000a00 */
[----:B------:R-:W-:Y:S01]  /*6670*/  IMAD.MOV.U32 R13, RZ, RZ, RZ ;  /* 0x000000ffff0d7224 */ /* 0x000fe200078e00ff */
[----:B------:R-:W2:Y:S01]  /*6680*/  LDCU.64 UR4, c[0x4][0x8] ;  /* 0x01000100ff0477ac */ /* 0x000ea20008000a00 */
[----:B-1----:R-:W-:Y:S01]  /*6690*/  MOV R5, UR9 ;  /* 0x0000000900057c02 */ /* 0x002fe20008000f00 */
[----:B------:R-:W-:Y:S01]  /*66a0*/  IMAD.U32 R4, RZ, RZ, UR8 ;  /* 0x00000008ff047e24 */ /* 0x000fe2000f8e00ff */
[----:B----4-:R-:W-:Y:S01]  /*66b0*/  MOV R7, UR7 ;  /* 0x0000000700077c02 */ /* 0x010fe20008000f00 */
[----:B------:R-:W-:Y:S01]  /*66c0*/  IMAD.U32 R6, RZ, RZ, UR6 ;  /* 0x00000006ff067e24 */ /* 0x000fe2000f8e00ff */
[----:B--2---:R-:W-:Y:S01]  /*66d0*/  MOV R11, UR5 ;  /* 0x00000005000b7c02 */ /* 0x004fe20008000f00 */
[----:B------:R-:W-:Y:S02]  /*66e0*/  IMAD.U32 R10, RZ, RZ, UR4 ;  /* 0x00000004ff0a7e24 */ /* 0x000fe4000f8e00ff */
[----:B------:R-:W-:Y:S07]  /*66f0*/  LEPC R20, `(.L_x_113) ;  /* 0x000000001014794e */ /* 0x000fee0000000000 */
[----:B---3-5:R-:W-:Y:S05]  /*6700*/  CALL.ABS.NOINC R14 ;  /* 0x000000000e007343 */ /* 0x028fea0003c00000 */
.L_x_113:
[----:B------:R-:W1:Y:S01]  /*6710*/  LDCU.64 UR8, c[0x4][0x80] ;  /* 0x01001000ff0877ac */ /* 0x000e620008000a00 */
[----:B------:R-:W2:Y:S01]  /*6720*/  LDC.64 R2, c[0x4][R2] ;  /* 0x0100000002027b82 */ /* 0x000ea20000000a00 */
[----:B------:R-:W-:Y:S02]  /*6730*/  HFMA2 R12, -RZ, RZ, 0, 5.9604644775390625e-08 ;  /* 0x00000001ff0c7431 */ /* 0x000fe400000001ff */
[----:B------:R-:W-:Y:S02]  /*6740*/  IMAD.MOV.U32 R8, RZ, RZ, 0x70 ;  /* 0x00000070ff087424 */ /* 0x000fe400078e00ff */
[----:B------:R-:W-:Y:S01]  /*6750*/  IMAD.MOV.U32 R13, RZ, RZ, RZ ;  /* 0x000000ffff0d7224 */ /* 0x000fe200078e00ff */
[----:B------:R-:W3:Y:S01]  /*6760*/  LDCU.64 UR6, c[0x4][0x88] ;  /* 0x01001100ff0677ac */ /* 0x000ee20008000a00 */
[----:B------:R-:W4:Y:S01]  /*6770*/  LDCU.64 UR4, c[0x4][0x8] ;  /* 0x01000100ff0477ac */ /* 0x000f220008000a00 */
[----:B-1----:R-:W-:Y:S02]  /*6780*/  MOV R4, UR8 ;  /* 0x0000000800047c02 */ /* 0x002fe40008000f00 */
[----:B------:R-:W-:Y:S02]  /*6790*/  MOV R5, UR9 ;  /* 0x0000000900057c02 */ /* 0x000fe40008000f00 */
[----:B---3--:R-:W-:Y:S01]  /*67a0*/  MOV R7, UR7 ;  /* 0x0000000700077c02 */ /* 0x008fe20008000f00 */
[----:B------:R-:W-:Y:S01]  /*67b0*/  IMAD.U32 R6, RZ, RZ, UR6 ;  /* 0x00000006ff067e24 */ /* 0x000fe2000f8e00ff */
[----:B----4-:R-:W-:Y:S01]  /*67c0*/  MOV R11, UR5 ;  /* 0x00000005000b7c02 */ /* 0x010fe20008000f00 */
[----:B------:R-:W-:Y:S02]  /*67d0*/  IMAD.U32 R10, RZ, RZ, UR4 ;  /* 0x00000004ff0a7e24 */ /* 0x000fe4000f8e00ff */
[----:B------:R-:W-:Y:S07]  /*67e0*/  LEPC R20, `(.L_x_112) ;  /* 0x000000001014794e */ /* 0x000fee0000000000 */
[----:B--2---:R-:W-:Y:S05]  /*67f0*/  CALL.ABS.NOINC R2 ;  /* 0x0000000002007343 */ /* 0x004fea0003c00000 */
.L_x_112:
[----:B------:R-:W-:Y:S02]  /*6800*/  R2UR UR6, R49 ;  /* 0x00000000310672ca */ /* 0x000fe400000e0000 */
[----:B------:R-:W-:Y:S02]  /*6810*/  R2UR UR5, R57 ;  /* 0x00000000390572ca */ /* 0x000fe400000e0000 */
[----:B------:R-:W-:Y:S02]  /*6820*/  R2UR UR4, R56 ;  /* 0x00000000380472ca */ /* 0x000fe400000e0000 */
[----:B------:R-:W-:Y:S02]  /*6830*/  ISETP.NE.U32.AND P4, PT, R42, RZ, PT ;  /* 0x000000ff2a00720c */ /* 0x000fe40003f85070 */
[----:B------:R-:W-:Y:S02]  /*6840*/  ISETP.NE.U32.AND P2, PT, RZ, UR60, PT ;  /* 0x0000003cff007c0c */ /* 0x000fe4000bf45070 */
[----:B------:R-:W-:Y:S02]  /*6850*/  ISETP.NE.AND.EX P4, PT, R43, RZ, PT, P4 ;  /* 0x000000ff2b00720c */ /* 0x000fe40003f85340 */
[----:B------:R-:W-:Y:S01]  /*6860*/  ISETP.NE.AND.EX P2, PT, RZ, UR61, PT, P2 ;  /* 0x0000003dff007c0c */ /* 0x000fe2000bf45320 */
[----:B------:R-:W-:Y:S02]  /*6870*/  UISETP.NE.AND UP2, UPT, UR6, URZ, UPT ;  /* 0x000000ff0600728c */ /* 0x000fe4000bf45270 */
[----:B------:R-:W-:Y:S04]  /*6880*/  UISETP.NE.U32.AND UP0, UPT, UR5, URZ, UPT ;  /* 0x000000ff0500728c */ /* 0x000fe8000bf05070 */
[----:B------:R-:W-:Y:S01]  /*6890*/  UISETP.NE.AND.EX UP1, UPT, UR4, URZ, UPT, UP0 ;  /* 0x000000ff0400728c */ /* 0x000fe2000bf25300 */
[----:B------:R-:W-:Y:S01]  /*68a0*/  PLOP3.LUT P1, PT, PT, PT, UP2, 0x80, 0x8 ;  /* 0x000000000008781c */ /* 0x000fe20003f2f028 */
[----:B------:R-:W-:Y:S03]  /*68b0*/  UPLOP3.LUT UP0, UPT, UPT, UPT, UPT, 0x40, 0x4 ;  /* 0x000000000004789c */ /* 0x000fe60003f0e870 */
[----:B------:R-:W-:Y:S06]  /*68c0*/  @UP2 UPLOP3.LUT UP0, UPT, UPT, UPT, UP1, 0x80, 0x8 ;  /* 0x000000000008289c */ /* 0x000fec0003f0f010 */
[----:B------:R-:W-:Y:S01]  /*68d0*/  PLOP3.LUT P0, PT, PT, PT, UP0, 0x80, 0x8 ;  /* 0x000000000008781c */ /* 0x000fe20003f0f008 */
[----:B------:R-:W-:Y:S01]  /*68e0*/  @!UPT UIADD3 URZ, UPT, UPT, URZ, URZ, URZ ;  /* 0x000000fffffff290 */ /* 0x000fe2000fffe0ff */
[----:B------:R-:W-:Y:S11]  /*68f0*/  BRA.U !UP1, `(.L_x_114) ;  /* 0x0000000109407547 */ /* 0x000ff6000b800000 */
[----:B------:R-:W-:Y:S01]  /*6900*/  UISETP.NE.U32.AND UP0, UPT, UR60, URZ, UPT ;  /* 0x000000ff3c00728c */ /* 0x000fe2000bf05070 */
[----:B------:R-:W-:Y:S01]  /*6910*/  R2UR UR6, R57 ;  /* 0x00000000390672ca */ /* 0x000fe200000e0000 */
[----:B------:R-:W1:Y:S01]  /*6920*/  LDCU.64 UR8, c[0x0][0x358] ;  /* 0x00006b00ff0877ac */ /* 0x000e620008000a00 */
[----:B------:R-:W-:Y:S02]  /*6930*/  HFMA2 R45, -RZ, RZ, 0, 5.9604644775390625e-08 ;  /* 0x00000001ff2d7431 */ /* 0x000fe400000001ff */
[----:B------:R-:W-:Y:S01]  /*6940*/  IMAD.MOV.U32 R0, RZ, RZ, 0x1 ;  /* 0x00000001ff007424 */ /* 0x000fe200078e00ff */
[----:B------:R-:W-:Y:S06]  /*6950*/  UISETP.NE.AND.EX UP0, UPT, UR61, URZ, UPT, UP0 ;  /* 0x000000ff3d00728c */ /* 0x000fec000bf05300 */
[----:B------:R-:W-:Y:S05]  /*6960*/  PLOP3.LUT P3, PT, PT, PT, UP0, 0x80, 0x8 ;  /* 0x000000000008781c */ /* 0x000fea0003f6f008 */
[----:B------:R-:W2:Y:S01]  /*6970*/  @UP0 LDCU.64 UR4, c[0x0][0x888] ;  /* 0x00011100ff0407ac */ /* 0x000ea20008000a00 */
[----:B------:R-:W-:Y:S07]  /*6980*/  @UP0 UIMAD UR6, UR36, UR6, URZ ;  /* 0x00000006240602a4 */ /* 0x000fee000f8e02ff */
[----:B------:R-:W-:Y:S01]  /*6990*/  @!P3 PRMT R45, R0, 0x7610, R45 ;  /* 0x00007610002db816 */ /* 0x000fe2000000002d */
[----:B--2---:R-:W-:Y:S06]  /*69a0*/  @UP0 UIMAD.WIDE UR4, UR6, 0x4, UR4 ;  /* 0x00000004060408a5 */ /* 0x004fec000f8e0204 */
[----:B-----5:R-:W-:Y:S02]  /*69b0*/  IMAD.U32 R26, RZ, RZ, UR4 ;  /* 0x00000004ff1a7e24 */ /* 0x020fe4000f8e00ff */
[----:B------:R-:W-:Y:S03]  /*69c0*/  IMAD.U32 R27, RZ, RZ, UR5 ;  /* 0x00000005ff1b7e24 */ /* 0x000fe6000f8e00ff */
[----:B------:R-:W2:Y:S02]  /*69d0*/  @!UP0 LDCU UR4, c[0x0][0x880] ;  /* 0x00011000ff0487ac */ /* 0x000ea40008000800 */
[----:B-1----:R1:W5:Y:S02]  /*69e0*/  @P3 LDG.E R26, desc[UR8][R26.64] ;  /* 0x000000081a1a3981 */ /* 0x002364000c1e1900 */
[----:B-12---:R-:W-:Y:S02]  /*69f0*/  @!P3 MOV R26, UR4 ;  /* 0x00000004001abc02 */ /* 0x006fe40008000f00 */
.L_x_114:
[----:B------:R-:W-:Y:S05]  /*6a00*/  @!P4 BRA `(.L_x_115) ;  /* 0x000000000024c947 */ /* 0x000fea0003800000 */
[----:B------:R-:W-:Y:S01]  /*6a10*/  ISETP.NE.U32.AND P3, PT, R40, RZ, PT ;  /* 0x000000ff2800720c */ /* 0x000fe20003f65070 */
[----:B------:R-:W1:Y:S03]  /*6a20*/  LDCU.64 UR4, c[0x0][0x358] ;  /* 0x00006b00ff0477ac */ /* 0x000e660008000a00 */
[----:B------:R-:W-:Y:S11]  /*6a30*/  ISETP.NE.AND.EX P3, PT, R41, RZ, PT, P3 ;  /* 0x000000ff2900720c */ /* 0x000ff60003f65330 */
[----:B------:R-:W-:Y:S02]  /*6a40*/  @!UPT UIADD3 URZ, UPT, UPT, URZ, URZ, URZ ;  /* 0x000000fffffff290 */ /* 0x000fe4000fffe0ff */
[----:B------:R-:W2:Y:S01]  /*6a50*/  @P3 LDC.64 R2, c[0x0][0x8a8] ;  /* 0x00022a00ff023b82 */ /* 0x000ea20000000a00 */
[----:B------:R-:W-:Y:S04]  /*6a60*/  @P3 IMAD R0, R42, UR36, RZ ;  /* 0x000000242a003c24 */ /* 0x000fe8000f8e02ff */
[----:B--2---:R-:W-:Y:S05]  /*6a70*/  @P3 IMAD.WIDE R2, R0, 0x4, R2 ;  /* 0x0000000400023825 */ /* 0x004fea00078e0202 */
[----:B-1---5:R1:W5:Y:S02]  /*6a80*/  @P3 LDG.E R24, desc[UR4][R2.64] ;  /* 0x0000000402183981 */ /* 0x022364000c1e1900 */
[----:B-1----:R-:W2:Y:S02]  /*6a90*/  @!P3 LDC R24, c[0x0][0x8a0] ;  /* 0x00022800ff18bb82 */ /* 0x002ea40000000800 */
.L_x_115:
[----:B-----5:R-:W-:Y:S01]  /*6aa0*/  FSETP.NEU.AND P3, PT, R26, RZ, PT ;  /* 0x000000ff1a00720b */ /* 0x020fe20003f6d000 */
[----:B------:R-:W-:Y:S01]  /*6ab0*/  IMAD.U32 R2, RZ, RZ, UR46 ;  /* 0x0000002eff027e24 */ /* 0x000fe2000f8e00ff */
[----:B------:R-:W-:Y:S01]  /*6ac0*/  SEL R5, RZ, 0xffffffff, P2 ;  /* 0xffffffffff057807 */ /* 0x000fe20001000000 */
[----:B------:R-:W-:Y:S01]  /*6ad0*/  ULOP3.LUT UR4, UR55, 0x1, URZ, 0x3c, !UPT ;  /* 0x0000000137047892 */ /* 0x000fe2000f8e3cff */
[----:B------:R-:W-:Y:S01]  /*6ae0*/  @P1 LOP3.LUT P2, RZ, R45, 0xff, RZ, 0xc0, !PT ;  /* 0x000000ff2dff1812 */ /* 0x000fe2000784c0ff */
[----:B------:R-:W-:Y:S01]  /*6af0*/  BSSY B1, `(.L_x_116) ;  /* 0x000003d000017945 */ /* 0x000fe20003800000 */
[----:B------:R-:W-:Y:S01]  /*6b00*/  @P1 SEL R0, RZ, 0xffffffff, P3 ;  /* 0xffffffffff001807 */ /* 0x000fe20001800000 */
[----:B------:R-:W-:Y:S01]  /*6b10*/  IMAD.MOV.U32 R65, RZ, RZ, 0x1 ;  /* 0x00000001ff417424 */ /* 0x000fe200078e00ff */
[----:B------:R-:W-:Y:S01]  /*6b20*/  LEA R2, R2, UR44, 0x3 ;  /* 0x0000002c02027c11 */ /* 0x000fe2000f8e18ff */
[----:B------:R-:W-:Y:S01]  /*6b30*/  IMAD.U32 R63, RZ, RZ, UR4 ;  /* 0x00000004ff3f7e24 */ /* 0x000fe2000f8e00ff */
[----:B------:R-:W-:Y:S01]  /*6b40*/  @P0 SEL R0, R5, R0, !P2 ;  /* 0x0000000005000207 */ /* 0x000fe20005000000 */
[----:B------:R-:W-:Y:S01]  /*6b50*/  IMAD.U32 R64, RZ, RZ, UR46 ;  /* 0x0000002eff407e24 */ /* 0x000fe2000f8e00ff */
[----:B------:R-:W-:Y:S02]  /*6b60*/  LEA R27, R22, UR44, 0x3 ;  /* 0x0000002c161b7c11 */ /* 0x000fe4000f8e18ff */
[----:B------:R-:W-:Y:S02]  /*6b70*/  CS2R R38, SRZ ;  /* 0x0000000000267805 */ /* 0x000fe4000001ff00 */
[----:B------:R-:W-:Y:S02]  /*6b80*/  @P1 LOP3.LUT R0, R0, 0x1, RZ, 0xc0, !PT ;  /* 0x0000000100001812 */ /* 0x000fe400078ec0ff */
[----:B------:R-:W-:Y:S02]  /*6b90*/  CS2R R36, SRZ ;  /* 0x0000000000247805 */ /* 0x000fe4000001ff00 */
[----:B------:R-:W-:Y:S02]  /*6ba0*/  SHF.L.U32 R3, R53, 0x1f, RZ ;  /* 0x0000001f35037819 */ /* 0x000fe400000006ff */
[----:B------:R-:W-:Y:S02]  /*6bb0*/  CS2R R30, SRZ ;  /* 0x00000000001e7805 */ /* 0x000fe4000001ff00 */
[----:B------:R-:W-:Y:S02]  /*6bc0*/  ISETP.NE.U32.OR P5, PT, R0, 0x1, !P1 ;  /* 0x000000010000780c */ /* 0x000fe40004fa5470 */
[----:B------:R-:W-:Y:S02]  /*6bd0*/  CS2R R28, SRZ ;  /* 0x00000000001c7805 */ /* 0x000fe4000001ff00 */
[----:B------:R-:W-:Y:S02]  /*6be0*/  PLOP3.LUT P2, PT, PT, PT, UP1, 0x80, 0x8 ;  /* 0x000000000008781c */ /* 0x000fe40003f4f018 */
[----:B------:R-:W-:Y:S02]  /*6bf0*/  LEA.HI R25, R22, R22, RZ, 0x1 ;  /* 0x0000001616197211 */ /* 0x000fe400078f08ff */
[----:B------:R-:W-:Y:S02]  /*6c00*/  LOP3.LUT P4, R50, R45, 0xff, RZ, 0xc0, !PT ;  /* 0x000000ff2d327812 */ /* 0x000fe4000788c0ff */
[----:B------:R-:W-:Y:S02]  /*6c10*/  SEL R4, RZ, 0xffffffff, P3 ;  /* 0xffffffffff047807 */ /* 0x000fe40001800000 */
[----:B------:R-:W-:Y:S02]  /*6c20*/  P2R R61, PR, RZ, 0x20 ;  /* 0x00000020ff3d7803 */ /* 0x000fe40000000000 */
[----:B------:R-:W-:Y:S03]  /*6c30*/  @P5 SHF.L.U32 R0, R63, 0x1f, RZ ;  /* 0x0000001f3f005819 */ /* 0x000fe600000006ff */
[----:B------:R-:W-:Y:S01]  /*6c40*/  @P2 SEL R4, R5, R4, !P4 ;  /* 0x0000000405042207 */ /* 0x000fe20006000000 */
[----:B------:R1:W3:Y:S03]  /*6c50*/  @P5 SYNCS.PHASECHK.TRANS64.TRYWAIT P1, [R2+URZ+0x1a0], R0 ;  /* 0x0001a000020055a7 */ /* 0x0002e600080211ff */
[----:B------:R-:W-:Y:S04]  /*6c60*/  LOP3.LUT R4, R4, 0x1, RZ, 0xc0, !PT ;  /* 0x0000000104047812 */ /* 0x000fe800078ec0ff */
[----:B------:R-:W-:Y:S04]  /*6c70*/  ISETP.NE.U32.AND P2, PT, R4, 0x1, PT ;  /* 0x000000010400780c */ /* 0x000fe80003f45070 */
[----:B------:R-:W-:Y:S01]  /*6c80*/  P2R R66, PR, RZ, 0x4 ;  /* 0x00000004ff427803 */ /* 0x000fe20000000000 */
[----:B------:R4:W2:Y:S01]  /*6c90*/  SYNCS.PHASECHK.TRANS64.TRYWAIT P0, [R27+URZ+0x200], R3 ;  /* 0x000200031b0075a7 */ /* 0x0008a200080011ff */
[C---:B-1----:R-:W-:Y:S01]  /*6ca0*/  IMAD.SHL.U32 R0, R25.reuse, 0x20, RZ ;  /* 0x0000002019007824 */ /* 0x042fe200078e00ff */
[----:B------:R-:W-:Y:S04]  /*6cb0*/  LOP3.LUT R25, R25, 0xffe, RZ, 0xc0, !PT ;  /* 0x00000ffe19197812 */ /* 0x000fe800078ec0ff */
[----:B------:R-:W-:Y:S01]  /*6cc0*/  LOP3.LUT R0, R0, 0xffffffc0, RZ, 0xc0, !PT ;  /* 0xffffffc000007812 */ /* 0x000fe200078ec0ff */
[----:B------:R-:W-:Y:S04]  /*6cd0*/  IMAD.IADD R25, R22, 0x1, -R25 ;  /* 0x0000000116197824 */ /* 0x000fe800078e0a19 */
[----:B------:R-:W-:Y:S04]  /*6ce0*/  IMAD.IADD R0, R23, 0x1, R0 ;  /* 0x0000000117007824 */ /* 0x000fe800078e0200 */
[----:B------:R-:W-:Y:S01]  /*6cf0*/  IMAD R25, R25, 0x100000, R0 ;  /* 0x0010000019197824 */ /* 0x000fe200078e0200 */
[----:B---3--:R-:W-:Y:S01]  /*6d00*/  @P5 SEL R65, RZ, 0x1, !P1 ;  /* 0x00000001ff415807 */ /* 0x008fe20004800000 */
[----:B----4-:R-:W-:Y:S06]  /*6d10*/  @!P5 BRA `(.L_x_117) ;  /* 0x000000000068d947 */ /* 0x010fec0003800000 */
[----:B------:R-:W-:Y:S01]  /*6d20*/  HFMA2 R31, -RZ, RZ, 0, 0 ;  /* 0x00000000ff1f7431 */ /* 0x000fe200000001ff */
[----:B------:R-:W-:Y:S01]  /*6d30*/  ISETP.NE.AND P1, PT, R65, RZ, PT ;  /* 0x000000ff4100720c */ /* 0x000fe20003f25270 */
[----:B------:R-:W-:Y:S01]  /*6d40*/  IMAD.U32 R0, RZ, RZ, UR46 ;  /* 0x0000002eff007e24 */ /* 0x000fe2000f8e00ff */
[----:B------:R-:W-:Y:S11]  /*6d50*/  BSSY B0, `(.L_x_118) ;  /* 0x0000005000007945 */ /* 0x000ff60003800000 */
[----:B------:R-:W-:Y:S05]  /*6d60*/  @P1 BRA `(.L_x_119) ;  /* 0x00000000000c1947 */ /* 0x000fea0003800000 */
[----:B------:R-:W-:Y:S04]  /*6d70*/  SHF.L.U32 R4, R63, 0x1f, RZ ;  /* 0x0000001f3f047819 */ /* 0x000fe800000006ff */
[----:B------:R-:W1:Y:S02]  /*6d80*/  SYNCS.PHASECHK.TRANS64.TRYWAIT P1, [R2+URZ+0x1a0], R4 ;  /* 0x0001a004020075a7 */ /* 0x000e6400080211ff */
[----:B-1----:R-:W-:Y:S05]  /*6d90*/  @!P1 BRA `(.L_x_120) ;  /* 0x0000002400c49947 */ /* 0x002fea0003800000 */
.L_x_119:
[----:B------:R-:W-:Y:S05]  /*6da0*/  BSYNC B0 ;  /* 0x0000000000007941 */ /* 0x000fea0003800000 */
.L_x_118:
[----:B------:R-:W-:Y:S01]  /*6db0*/  ISETP.NE.AND P1, PT, R66, RZ, PT ;  /* 0x000000ff4200720c */ /* 0x000fe20003f25270 */
[----:B------:R-:W-:Y:S01]  /*6dc0*/  IMAD.MOV.U32 R30, RZ, RZ, RZ ;  /* 0x000000ffff1e7224 */ /* 0x000fe200078e00ff */
[----:B------:R-:W-:Y:S02]  /*6dd0*/  CS2R R28, SRZ ;  /* 0x00000000001c7805 */ /* 0x000fe4000001ff00 */
[----:B------:R-:W-:Y:S02]  /*6de0*/  CS2R R38, SRZ ;  /* 0x0000000000267805 */ /* 0x000fe4000001ff00 */
[----:B------:R-:W-:Y:S07]  /*6df0*/  CS2R R36, SRZ ;  /* 0x0000000000247805 */ /* 0x000fee000001ff00 */
[----:B-1----:R-:W-:Y:S01]  /*6e00*/  @P1 IMAD R2, R0, 0x800, R44 ;  /* 0x0000080000021824 */ /* 0x002fe200078e022c */
[----:B------:R-:W-:Y:S05]  /*6e10*/  @P1 WARPSYNC.ALL ;  /* 0x0000000000001948 */ /* 0x000fea0003800000 */
[----:B------:R-:W-:Y:S01]  /*6e20*/  @P1 LEA R2, R2, UR44, 0x1 ;  /* 0x0000002c02021c11 */ /* 0x000fe2000f8e08ff */
[----:B------:R-:W-:Y:S04]  /*6e30*/  UIADD3 UR4, UPT, UPT, UR46, 0x1, URZ ;  /* 0x000000012e047890 */ /* 0x000fe8000fffe0ff */
[----:B------:R1:W3:Y:S01]  /*6e40*/  @P1 LDSM.16.M88.4 R28, [R2+0x400] ;  /* 0x00040000021c183b */ /* 0x0002e20000000200 */
[----:B------:R-:W-:Y:S01]  /*6e50*/  UISETP.NE.AND UP0, UPT, UR4, 0x3, UPT ;  /* 0x000000030400788c */ /* 0x000fe2000bf05270 */
[----:B------:R-:W-:Y:S03]  /*6e60*/  @P1 IMAD R0, R54, 0x2, R2 ;  /* 0x0000000236001824 */ /* 0x000fe600078e0202 */
[----:B------:R-:W-:Y:S02]  /*6e70*/  USEL UR5, URZ, 0x1, UP0 ;  /* 0x00000001ff057887 */ /* 0x000fe40008000000 */
[----:B------:R1:W4:Y:S01]  /*6e80*/  @P1 LDSM.16.M88.4 R36, [R0+0x400] ;  /* 0x000400000024183b */ /* 0x0003220000000200 */
[----:B------:R-:W-:Y:S03]  /*6e90*/  USEL UR4, UR4, URZ, UP0 ;  /* 0x000000ff04047287 */ /* 0x000fe60008000000 */
[----:B------:R-:W-:Y:S03]  /*6ea0*/  LOP3.LUT R63, R63, UR5, RZ, 0x3c, !PT ;  /* 0x000000053f3f7c12 */ /* 0x000fe6000f8e3cff */
[----:B------:R-:W-:Y:S02]  /*6eb0*/  IMAD.U32 R64, RZ, RZ, UR4 ;  /* 0x00000004ff407e24 */ /* 0x000fe4000f8e00ff */
.L_x_117:
[----:B------:R-:W-:Y:S05]  /*6ec0*/  BSYNC B1 ;  /* 0x0000000000017941 */ /* 0x000fea0003800000 */
.L_x_116:
[----:B-1----:R-:W-:Y:S04]  /*6ed0*/  SHF.R.U32.HI R0, RZ, 0x15, R25 ;  /* 0x00000015ff007819 */ /* 0x002fe80000011619 */
[----:B------:R-:W-:Y:S01]  /*6ee0*/  LOP3.LUT P1, RZ, R0, 0x3, R46, 0x48, !PT ;  /* 0x0000000300ff7812 */ /* 0x000fe2000782482e */
[----:B------:R-:W-:Y:S01]  /*6ef0*/  @!UPT UIADD3 URZ, UPT, UPT, URZ, URZ, URZ ;  /* 0x000000fffffff290 */ /* 0x000fe2000fffe0ff */
[----:B--2---:R-:W-:Y:S11]  /*6f00*/  @P0 BRA `(.L_x_121) ;  /* 0x0000000000080947 */ /* 0x004ff60003800000 */
[----:B------:R-:W1:Y:S02]  /*6f10*/  SYNCS.PHASECHK.TRANS64.TRYWAIT P0, [R27+URZ+0x200], R3 ;  /* 0x000200031b0075a7 */ /* 0x000e6400080011ff */
[----:B-1----:R-:W-:Y:S05]  /*6f20*/  @!P0 BRA `(.L_x_122) ;  /* 0x0000002400748947 */ /* 0x002fea0003800000 */
.L_x_121:
[----:B------:R-:W-:Y:S05]  /*6f30*/  @!P1 BRA `(.L_x_123) ;  /* 0x0000000000409947 */ /* 0x000fea0003800000 */
[----:B------:R-:W2:Y:S01]  /*6f40*/  LDCU.64 UR8, c[0x4][0x70] ;  /* 0x01000e00ff0877ac */ /* 0x000ea20008000a00 */
[----:B-1----:R-:W-:Y:S01]  /*6f50*/  MOV R3, 0x0 ;  /* 0x0000000000037802 */ /* 0x002fe20000000f00 */
[----:B------:R-:W-:Y:S02]  /*6f60*/  HFMA2 R12, -RZ, RZ, 0, 5.9604644775390625e-08 ;  /* 0x00000001ff0c7431 */ /* 0x000fe400000001ff */
[----:B------:R-:W-:Y:S02]  /*6f70*/  IMAD.MOV.U32 R8, RZ, RZ, 0x192 ;  /* 0x00000192ff087424 */ /* 0x000fe400078e00ff */
[----:B------:R-:W-:Y:S01]  /*6f80*/  IMAD.MOV.U32 R13, RZ, RZ, RZ ;  /* 0x000000ffff0d7224 */ /* 0x000fe200078e00ff */
[----:B------:R-:W1:Y:S01]  /*6f90*/  LDCU.64 UR6, c[0x4][0x78] ;  /* 0x01000f00ff0677ac */ /* 0x000e620008000a00 */
[----:B------:R-:W3:Y:S01]  /*6fa0*/  LDC.64 R2, c[0x4][R3] ;  /* 0x0100000003027b82 */ /* 0x000ee20000000a00 */
[----:B------:R-:W5:Y:S01]  /*6fb0*/  LDCU.64 UR4, c[0x4][0x10] ;  /* 0x01000200ff0477ac */ /* 0x000f620008000a00 */
[----:B--2---:R-:W-:Y:S01]  /*6fc0*/  MOV R5, UR9 ;  /* 0x0000000900057c02 */ /* 0x004fe20008000f00 */
[----:B------:R-:W-:Y:S01]  /*6fd0*/  IMAD.U32 R4, RZ, RZ, UR8 ;  /* 0x00000008ff047e24 */ /* 0x000fe2000f8e00ff */
[----:B-1----:R-:W-:Y:S01]  /*6fe0*/  MOV R7, UR7 ;  /* 0x0000000700077c02 */ /* 0x002fe20008000f00 */
[----:B------:R-:W-:Y:S01]  /*6ff0*/  IMAD.U32 R6, RZ, RZ, UR6 ;  /* 0x00000006ff067e24 */ /* 0x000fe2000f8e00ff */
[----:B-----5:R-:W-:Y:S01]  /*7000*/  MOV R11, UR5 ;  /* 0x00000005000b7c02 */ /* 0x020fe20008000f00 */
[----:B------:R-:W-:Y:S02]  /*7010*/  IMAD.U32 R10, RZ, RZ, UR4 ;  /* 0x00000004ff0a7e24 */ /* 0x000fe4000f8e00ff */
[----:B------:R-:W-:Y:S07]  /*7020*/  LEPC R20, `(.L_x_123) ;  /* 0x000000001014794e */ /* 0x000fee0000000000 */
[----:B---34-:R-:W-:Y:S05]  /*7030*/  CALL.ABS.NOINC R2 ;  /* 0x0000000002007343 */ /* 0x018fea0003c00000 */
.L_x_123:
[----:B------:R-:W-:Y:S05]  /*7040*/  WARPSYNC.ALL ;  /* 0x0000000000007948 */ /* 0x000fea0003800000 */
[----:B------:R-:W-:Y:S01]  /*7050*/  R2UR UR4, R25 ;  /* 0x00000000190472ca */ /* 0x000fe200000e0000 */
[----:B-1-3--:R-:W-:Y:S01]  /*7060*/  HADD2.F32 R3, -RZ, R28.H0_H0 ;  /* 0x2000001cff037230 */ /* 0x00afe20000004100 */
[----:B------:R-:W-:Y:S01]  /*7070*/  SHF.L.U32 R62, R54, 0x1, RZ ;  /* 0x00000001363e7819 */ /* 0x000fe200000006ff */
[----:B------:R-:W-:Y:S01]  /*7080*/  HADD2.F32 R20, -RZ, R30.H0_H0 ;  /* 0x2000001eff147230 */ /* 0x000fe20000004100 */
[----:B------:R-:W-:Y:S01]  /*7090*/  ISETP.NE.AND P0, PT, R55, RZ, PT ;  /* 0x000000ff3700720c */ /* 0x000fe20003f05270 */
[----:B------:R-:W-:Y:S08]  /*70a0*/  BSSY.RECONVERGENT B0, `(.L_x_124) ;  /* 0x000004e000007945 */ /* 0x000ff00003800200 */
[----:B------:R-:W1:Y:S02]  /*70b0*/  LDTM.16dp256bit.x4 R4, tmem[UR4] ;  /* 0x00000004000479ee */ /* 0x000e640008120000 */
[C---:B-1----:R-:W-:Y:S01]  /*70c0*/  FMUL R0, R24.reuse, R4 ;  /* 0x0000000418007220 */ /* 0x042fe20000400000 */
[----:B------:R-:W-:Y:S02]  /*70d0*/  HADD2.F32 R4, -RZ, R28.H1_H1 ;  /* 0x3000001cff047230 */ /* 0x000fe40000004100 */
[----:B------:R-:W-:Y:S01]  /*70e0*/  FMUL R2, R24, R5 ;  /* 0x0000000518027220 */ /* 0x000fe20000400000 */
[--C-:B------:R-:W-:Y:S02]  /*70f0*/  HADD2.F32 R5, -RZ, R29.reuse.H0_H0 ;  /* 0x2000001dff057230 */ /* 0x100fe40000004100 */
[----:B------:R-:W-:Y:S01]  /*7100*/  FFMA R0, R26, R3, R0 ;  /* 0x000000031a007223 */ /* 0x000fe20000000000 */
[----:B------:R-:W-:Y:S01]  /*7110*/  FMUL R3, R24, R6 ;  /* 0x0000000618037220 */ /* 0x000fe20000400000 */
[----:B------:R-:W-:Y:S02]  /*7120*/  HADD2.F32 R6, -RZ, R29.H1_H1 ;  /* 0x3000001dff067230 */ /* 0x000fe40000004100 */
[----:B------:R-:W-:Y:S01]  /*7130*/  FFMA R2, R26, R4, R2 ;  /* 0x000000041a027223 */ /* 0x000fe20000000002 */
[----:B------:R-:W-:Y:S01]  /*7140*/  FMUL R7, R24, R7 ;  /* 0x0000000718077220 */ /* 0x000fe20000400000 */
[----:B------:R-:W-:Y:S01]  /*7150*/  FFMA R3, R26, R5, R3 ;  /* 0x000000051a037223 */ /* 0x000fe20000000003 */
[C---:B------:R-:W-:Y:S01]  /*7160*/  FMUL R4, R24.reuse, R8 ;  /* 0x0000000818047220 */ /* 0x040fe20000400000 */
[----:B------:R-:W-:Y:S01]  /*7170*/  FMUL R5, R24, R9 ;  /* 0x0000000918057220 */ /* 0x000fe20000400000 */
[----:B------:R-:W-:Y:S01]  /*7180*/  F2FP.F16.F32.PACK_AB R32, R2, R0 ;  /* 0x000000000220723e */ /* 0x000fe200000000ff */
[C---:B------:R-:W-:Y:S01]  /*7190*/  FFMA R7, R26.reuse, R6, R7 ;  /* 0x000000061a077223 */ /* 0x040fe20000000007 */
[----:B------:R-:W-:Y:S02]  /*71a0*/  HADD2.F32 R0, -RZ, R30.H1_H1 ;  /* 0x3000001eff007230 */ /* 0x000fe40000004100 */
[----:B------:R-:W-:Y:S01]  /*71b0*/  FFMA R4, R26, R20, R4 ;  /* 0x000000141a047223 */ /* 0x000fe20000000004 */
[--C-:B------:R-:W-:Y:S02]  /*71c0*/  HADD2.F32 R2, -RZ, R31.reuse.H0_H0 ;  /* 0x2000001fff027230 */ /* 0x100fe40000004100 */
[----:B------:R-:W-:Y:S01]  /*71d0*/  FMUL R6, R24, R10 ;  /* 0x0000000a18067220 */ /* 0x000fe20000400000 */
[----:B------:R-:W-:Y:S01]  /*71e0*/  F2FP.F16.F32.PACK_AB R33, R7, R3 ;  /* 0x000000030721723e */ /* 0x000fe200000000ff */
[----:B------:R-:W-:Y:S02]  /*71f0*/  HADD2.F32 R3, -RZ, R31.H1_H1 ;  /* 0x3000001fff037230 */ /* 0x000fe40000004100 */
[----:B------:R-:W-:Y:S01]  /*7200*/  FFMA R5, R26, R0, R5 ;  /* 0x000000001a057223 */ /* 0x000fe20000000005 */
[C---:B------:R-:W-:Y:S01]  /*7210*/  FMUL R11, R24.reuse, R11 ;  /* 0x0000000b180b7220 */ /* 0x040fe20000400000 */
[--C-:B----4-:R-:W-:Y:S02]  /*7220*/  HADD2.F32 R7, -RZ, R36.reuse.H0_H0 ;  /* 0x20000024ff077230 */ /* 0x110fe40000004100 */
[C---:B------:R-:W-:Y:S01]  /*7230*/  FMUL R8, R24.reuse, R12 ;  /* 0x0000000c18087220 */ /* 0x040fe20000400000 */
[----:B------:R-:W-:Y:S02]  /*7240*/  HADD2.F32 R0, -RZ, R36.H1_H1 ;  /* 0x30000024ff007230 */ /* 0x000fe40000004100 */
[----:B------:R-:W-:Y:S01]  /*7250*/  FMUL R9, R24, R13 ;  /* 0x0000000d18097220 */ /* 0x000fe20000400000 */
[C---:B------:R-:W-:Y:S01]  /*7260*/  FFMA R6, R26.reuse, R2, R6 ;  /* 0x000000021a067223 */ /* 0x040fe20000000006 */
[C---:B------:R-:W-:Y:S01]  /*7270*/  FFMA R11, R26.reuse, R3, R11 ;  /* 0x000000031a0b7223 */ /* 0x040fe2000000000b */
[C---:B------:R-:W-:Y:S01]  /*7280*/  FFMA R8, R26.reuse, R7, R8 ;  /* 0x000000071a087223 */ /* 0x040fe20000000008 */
[----:B------:R-:W-:Y:S01]  /*7290*/  FFMA R9, R26, R0, R9 ;  /* 0x000000001a097223 */ /* 0x000fe20000000009 */
[--C-:B------:R-:W-:Y:S02]  /*72a0*/  HADD2.F32 R2, -RZ, R37.reuse.H0_H0 ;  /* 0x20000025ff027230 */ /* 0x100fe40000004100 */
[C---:B------:R-:W-:Y:S01]  /*72b0*/  FMUL R10, R24.reuse, R14 ;  /* 0x0000000e180a7220 */ /* 0x040fe20000400000 */
[----:B------:R-:W-:Y:S02]  /*72c0*/  HADD2.F32 R0, -RZ, R37.H1_H1 ;  /* 0x30000025ff007230 */ /* 0x000fe40000004100 */
[----:B------:R-:W-:Y:S01]  /*72d0*/  FMUL R15, R24, R15 ;  /* 0x0000000f180f7220 */ /* 0x000fe20000400000 */
[----:B------:R-:W-:Y:S01]  /*72e0*/  F2FP.F16.F32.PACK_AB R34, R5, R4 ;  /* 0x000000040522723e */ /* 0x000fe200000000ff */
[----:B------:R-:W-:Y:S01]  /*72f0*/  FFMA R10, R26, R2, R10 ;  /* 0x000000021a0a7223 */ /* 0x000fe2000000000a */
[----:B------:R-:W-:Y:S01]  /*7300*/  FMUL R12, R24, R16 ;  /* 0x00000010180c7220 */ /* 0x000fe20000400000 */
[----:B------:R-:W-:Y:S01]  /*7310*/  FFMA R15, R26, R0, R15 ;  /* 0x000000001a0f7223 */ /* 0x000fe2000000000f */
[--C-:B------:R-:W-:Y:S01]  /*7320*/  HADD2.F32 R0, -RZ, R38.reuse.H0_H0 ;  /* 0x20000026ff007230 */ /* 0x100fe20000004100 */
[----:B------:R-:W-:Y:S01]  /*7330*/  MOV R5, UR46 ;  /* 0x0000002e00057c02 */ /* 0x000fe20008000f00 */
[----:B------:R-:W-:Y:S02]  /*7340*/  HADD2.F32 R2, -RZ, R38.H1_H1 ;  /* 0x30000026ff027230 */ /* 0x000fe40000004100 */
[C---:B------:R-:W-:Y:S01]  /*7350*/  FMUL R13, R24.reuse, R17 ;  /* 0x00000011180d7220 */ /* 0x040fe20000400000 */
[--C-:B------:R-:W-:Y:S02]  /*7360*/  HADD2.F32 R3, -RZ, R39.reuse.H0_H0 ;  /* 0x20000027ff037230 */ /* 0x100fe40000004100 */
[C---:B------:R-:W-:Y:S01]  /*7370*/  FMUL R14, R24.reuse, R18 ;  /* 0x00000012180e7220 */ /* 0x040fe20000400000 */
[----:B------:R-:W-:Y:S02]  /*7380*/  HADD2.F32 R4, -RZ, R39.H1_H1 ;  /* 0x30000027ff047230 */ /* 0x000fe40000004100 */
[----:B------:R-:W-:Y:S01]  /*7390*/  FMUL R19, R24, R19 ;  /* 0x0000001318137220 */ /* 0x000fe20000400000 */
[C---:B------:R-:W-:Y:S01]  /*73a0*/  FFMA R12, R26.reuse, R0, R12 ;  /* 0x000000001a0c7223 */ /* 0x040fe2000000000c */
[----:B------:R-:W-:Y:S01]  /*73b0*/  LEA R5, R5, R44, 0xb ;  /* 0x0000002c05057211 */ /* 0x000fe200078e58ff */
[C---:B------:R-:W-:Y:S01]  /*73c0*/  FFMA R13, R26.reuse, R2, R13 ;  /* 0x000000021a0d7223 */ /* 0x040fe2000000000d */
[C---:B------:R-:W-:Y:S01]  /*73d0*/  FFMA R14, R26.reuse, R3, R14 ;  /* 0x000000031a0e7223 */ /* 0x040fe2000000000e */
[----:B------:R-:W-:Y:S01]  /*73e0*/  FFMA R19, R26, R4, R19 ;  /* 0x000000041a137223 */ /* 0x000fe20000000013 */
[----:B------:R-:W-:Y:S02]  /*73f0*/  F2FP.F16.F32.PACK_AB R35, R11, R6 ;  /* 0x000000060b23723e */ /* 0x000fe400000000ff */
[----:B------:R-:W-:Y:S02]  /*7400*/  LEA R5, R5, UR44, 0x1 ;  /* 0x0000002c05057c11 */ /* 0x000fe4000f8e08ff */
[----:B------:R-:W-:Y:S02]  /*7410*/  F2FP.F16.F32.PACK_AB R8, R9, R8 ;  /* 0x000000080908723e */ /* 0x000fe400000000ff */
[----:B------:R-:W-:Y:S01]  /*7420*/  F2FP.F16.F32.PACK_AB R9, R15, R10 ;  /* 0x0000000a0f09723e */ /* 0x000fe200000000ff */
[----:B------:R1:W-:Y:S01]  /*7430*/  STSM.16.M88.4 [R5+0x400], R32 ;  /* 0x0004002005007844 */ /* 0x0003e20000000200 */
[----:B------:R-:W-:Y:S02]  /*7440*/  F2FP.F16.F32.PACK_AB R10, R13, R12 ;  /* 0x0000000c0d0a723e */ /* 0x000fe400000000ff */
[----:B------:R-:W-:Y:S02]  /*7450*/  F2FP.F16.F32.PACK_AB R11, R19, R14 ;  /* 0x0000000e130b723e */ /* 0x000fe400000000ff */
[----:B------:R-:W-:Y:S05]  /*7460*/  IADD3 R0, PT, PT, R62, 0x400, R5 ;  /* 0x000004003e007810 */ /* 0x000fea0007ffe005 */
[----:B------:R1:W-:Y:S01]  /*7470*/  STSM.16.M88.4 [R0], R8 ;  /* 0x0000000800007844 */ /* 0x0003e20000000200 */
[----:B------:R-:W-:Y:S01]  /*7480*/  @!PT LDS RZ, [RZ] ;  /* 0x00000000fffff984 */ /* 0x000fe20000000800 */
[----:B------:R-:W-:Y:S01]  /*7490*/  @!PT LDS RZ, [RZ] ;  /* 0x00000000fffff984 */ /* 0x000fe20000000800 */
[----:B------:R-:W-:Y:S01]  /*74a0*/  @!PT LDS RZ, [RZ] ;  /* 0x00000000fffff984 */ /* 0x000fe20000000800 */
[----:B------:R-:W-:Y:S01]  /*74b0*/  @!PT LDS RZ, [RZ] ;  /* 0x00000000fffff984 */ /* 0x000fe20000000800 */
[----:B------:R2:W-:Y:S07]  /*74c0*/  MEMBAR.ALL.CTA ;  /* 0x0000000000007992 */ /* 0x0005ee0000008000 */
[----:B--2---:R-:W2:Y:S02]  /*74d0*/  FENCE.VIEW.ASYNC.S ;  /* 0x00000000000073c6 */ /* 0x004ea40000000000 */
[----:B--2---:R-:W-:Y:S06]  /*74e0*/  BAR.SYNC.DEFER_BLOCKING 0x1, 0x80 ;  /* 0x0042000000007b1d */ /* 0x004fec0000010000 */
[----:B------:R-:W-:Y:S05]  /*74f0*/  @P0 BRA `(.L_x_125) ;  /* 0x0000000000200947 */ /* 0x000fea0003800000 */
[----:B------:R-:W2:Y:S01]  /*7500*/  LDCU.64 UR6, c[0x0][0x348] ;  /* 0x00006900ff0677ac */ /* 0x000ea20008000a00 */
[----:B------:R-:W-:Y:S01]  /*7510*/  ULEA UR5, UR46, UR44, 0xc ;  /* 0x0000002c2e057291 */ /* 0x000fe2000f8e60ff */
[----:B------:R-:W-:Y:S03]  /*7520*/  UMOV UR51, UR36 ;  /* 0x0000002400337c82 */ /* 0x000fe60008000000 */
[----:B------:R-:W-:Y:S02]  /*7530*/  UIADD3 UR48, UPT, UPT, UR5, 0x400, URZ ;  /* 0x0000040005307890 */ /* 0x000fe4000fffe0ff */
[----:B--2---:R-:W-:Y:S04]  /*7540*/  UIADD3 UR4, UP0, UPT, UR6, 0x680, URZ ;  /* 0x0000068006047890 */ /* 0x004fe8000ff1e0ff */
[----:B------:R-:W-:Y:S09]  /*7550*/  UIADD3.X UR5, UPT, UPT, URZ, UR7, URZ, UP0, !UPT ;  /* 0x00000007ff057290 */ /* 0x000ff200087fe4ff */
[----:B------:R2:W-:Y:S02]  /*7560*/  UTMASTG.3D [UR48], [UR4] ;  /* 0x00000030040073b5 */ /* 0x0005e40008010000 */
[----:B--2---:R0:W-:Y:S02]  /*7570*/  UTMACMDFLUSH ;  /* 0x00000000000079b7 */ /* 0x0041e40000000000 */
.L_x_125:
[----:B------:R-:W-:Y:S05]  /*7580*/  BSYNC.RECONVERGENT B0 ;  /* 0x0000000000007941 */ /* 0x000fea0003800200 */
.L_x_124:
[----:B------:R-:W-:Y:S01]  /*7590*/  UIADD3 UR47, UPT, UPT, UR46, 0x1, URZ ;  /* 0x000000012e2f7890 */ /* 0x000fe2000fffe0ff */
[----:B------:R-:W-:Y:S03]  /*75a0*/  BSSY.RECONVERGENT B0, `(.L_x_126) ;  /* 0x0000005000007945 */ /* 0x000fe60003800200 */
[----:B------:R-:W-:Y:S04]  /*75b0*/  UISETP.NE.AND UP0, UPT, UR47, 0x3, UPT ;  /* 0x000000032f00788c */ /* 0x000fe8000bf05270 */
[----:B------:R-:W-:Y:S01]  /*75c0*/  USEL UR45, UR47, URZ, UP0 ;  /* 0x000000ff2f2d7287 */ /* 0x000fe20008000000 */
[----:B------:R-:W-:Y:S11]  /*75d0*/  @P0 BRA `(.L_x_127) ;  /* 0x0000000000040947 */ /* 0x000ff60003800000 */
[----:B------:R-:W-:Y:S04]  /*75e0*/  DEPBAR.LE SB0, 0x1 ;  /* 0x000080400000791a */ /* 0x000fe80000000000 */
.L_x_127:
[----:B------:R-:W-:Y:S05]  /*75f0*/  BSYNC.RECONVERGENT B0 ;  /* 0x0000000000007941 */ /* 0x000fea0003800200 */
.L_x_126:
[----:B------:R-:W-:Y:S01]  /*7600*/  BAR.SYNC.DEFER_BLOCKING 0x1, 0x80 ;  /* 0x0042000000007b1d */ /* 0x000fe20000010000 */
[----:B------:R-:W-:Y:S01]  /*7610*/  ISETP.NE.AND P1, PT, R61, RZ, PT ;  /* 0x000000ff3d00720c */ /* 0x000fe20003f25270 */
[----:B------:R-:W-:Y:S01]  /*7620*/  UISETP.NE.AND UP0, UPT, UR53, URZ, UPT ;  /* 0x000000ff3500728c */ /* 0x000fe2000bf05270 */
[----:B------:R-:W-:Y:S11]  /*7630*/  LEA R2, R64, UR44, 0x3 ;  /* 0x0000002c40027c11 */ /* 0x000ff6000f8e18ff */
[----:B------:R-:W-:Y:S01]  /*7640*/  @P1 SHF.L.U32 R3, R63, 0x1f, RZ ;  /* 0x0000001f3f031819 */ /* 0x000fe200000006ff */
[----:B------:R-:W-:Y:S06]  /*7650*/  BRA.U !UP0, `(.L_x_128) ;  /* 0x0000000108247547 */ /* 0x000fec000b800000 */
[----:B------:R-:W-:Y:S01]  /*7660*/  IMAD.U32 R4, RZ, RZ, UR52 ;  /* 0x00000034ff047e24 */ /* 0x000fe2000f8e00ff */
[----:B-1----:R-:W-:Y:S01]  /*7670*/  MOV R0, UR54 ;  /* 0x0000003600007c02 */ /* 0x002fe20008000f00 */
[----:B------:R-:W-:Y:S03]  /*7680*/  UIADD3 UR4, UPT, UPT, UR52, 0x1, URZ ;  /* 0x0000000134047890 */ /* 0x000fe6000fffe0ff */
[----:B------:R-:W-:Y:S01]  /*7690*/  @P1 LEA R4, R4, UR44, 0x3 ;  /* 0x0000002c04041c11 */ /* 0x000fe2000f8e18ff */
[----:B------:R-:W-:Y:S04]  /*76a0*/  UISETP.NE.AND UP0, UPT, UR4, 0x3, UPT ;  /* 0x000000030400788c */ /* 0x000fe8000bf05270 */
[----:B------:R-:W-:Y:S01]  /*76b0*/  @P1 VIADD R4, R4, 0x1b8 ;  /* 0x000001b804041836 */ /* 0x000fe20000000000 */
[----:B------:R-:W-:Y:S04]  /*76c0*/  USEL UR52, UR4, URZ, UP0 ;  /* 0x000000ff04347287 */ /* 0x000fe80008000000 */
[----:B------:R-:W-:Y:S04]  /*76d0*/  @P1 PRMT R0, R0, 0x654, R4 ;  /* 0x0000065400001816 */ /* 0x000fe80000000004 */
[----:B------:R2:W-:Y:S04]  /*76e0*/  @P1 SYNCS.ARRIVE.TRANS64.RED.A1T0 RZ, [R0+URZ], RZ ;  /* 0x000000ff00ff19a7 */ /* 0x0005e800081004ff */
.L_x_128:
[----:B------:R-:W3:Y:S01]  /*76f0*/  @P1 SYNCS.PHASECHK.TRANS64.TRYWAIT P0, [R2+URZ+0x1a0], R3 ;  /* 0x0001a003020015a7 */ /* 0x000ee200080011ff */
[----:B------:R-:W-:Y:S01]  /*7700*/  BSSY B1, `(.L_x_129) ;  /* 0x0000013000017945 */ /* 0x000fe20003800000 */
[----:B---3--:R-:W-:Y:S03]  /*7710*/  @P1 SEL R65, RZ, 0x1, !P0 ;  /* 0x00000001ff411807 */ /* 0x008fe60004000000 */
[----:B------:R-:W-:Y:S05]  /*7720*/  @!P1 BRA `(.L_x_130) ;  /* 0x0000000000409947 */ /* 0x000fea0003800000 */
[----:B------:R-:W-:Y:S01]  /*7730*/  ISETP.NE.AND P1, PT, R66, RZ, PT ;  /* 0x000000ff4200720c */ /* 0x000fe20003f25270 */
[----:B------:R-:W-:Y:S01]  /*7740*/  BSSY B0, `(.L_x_131) ;  /* 0x0000009000007945 */ /* 0x000fe20003800000 */
[----:B------:R-:W-:Y:S11]  /*7750*/  ISETP.NE.AND P0, PT, R65, RZ, PT ;  /* 0x000000ff4100720c */ /* 0x000ff60003f05270 */
[----:B------:R-:W-:Y:S05]  /*7760*/  @P1 IMAD R3, R64, 0x800, R44 ;  /* 0x0000080040031824 */ /* 0x000fea00078e022c */
[----:B------:R-:W-:Y:S05]  /*7770*/  @P1 LEA R3, R3, UR44, 0x1 ;  /* 0x0000002c03031c11 */ /* 0x000fea000f8e08ff */
[----:B-12---:R-:W-:Y:S01]  /*7780*/  @P1 IMAD.IADD R0, R62, 0x1, R3 ;  /* 0x000000013e001824 */ /* 0x006fe200078e0203 */
[----:B------:R-:W-:Y:S06]  /*7790*/  @P0 BRA `(.L_x_132) ;  /* 0x00000000000c0947 */ /* 0x000fec0003800000 */
[----:B------:R-:W-:Y:S04]  /*77a0*/  SHF.L.U32 R63, R63, 0x1f, RZ ;  /* 0x0000001f3f3f7819 */ /* 0x000fe800000006ff */
[----:B------:R-:W1:Y:S02]  /*77b0*/  SYNCS.PHASECHK.TRANS64.TRYWAIT P0, [R2+URZ+0x1a0], R63 ;  /* 0x0001a03f020075a7 */ /* 0x000e6400080011ff */
[----:B-1----:R-:W-:Y:S05]  /*77c0*/  @!P0 BRA `(.L_x_133) ;  /* 0x0000001c00608947 */ /* 0x002fea0003800000 */
.L_x_132:
[----:B------:R-:W-:Y:S05]  /*77d0*/  BSYNC B0 ;  /* 0x0000000000007941 */ /* 0x000fea0003800000 */
.L_x_131:
[----:B------:R-:W-:Y:S11]  /*77e0*/  ISETP.NE.AND P0, PT, R66, RZ, PT ;  /* 0x000000ff4200720c */ /* 0x000ff60003f05270 */
[----:B------:R-:W-:Y:S02]  /*77f0*/  @!UPT UIADD3 URZ, UPT, UPT, URZ, URZ, URZ ;  /* 0x000000fffffff290 */ /* 0x000fe4000fffe0ff */
[----:B------:R-:W-:Y:S05]  /*7800*/  @P0 WARPSYNC.ALL ;  /* 0x0000000000000948 */ /* 0x000fea0003800000 */
[----:B------:R3:W4:Y:S04]  /*7810*/  @P0 LDSM.16.M88.4 R28, [R3+0x400] ;  /* 0x00040000031c083b */ /* 0x0007280000000200 */
[----:B------:R3:W2:Y:S02]  /*7820*/  @P0 LDSM.16.M88.4 R36, [R0+0x400] ;  /* 0x000400000024083b */ /* 0x0006a40000000200 */
.L_x_130:
[----:B------:R-:W-:Y:S05]  /*7830*/  BSYNC B1 ;  /* 0x0000000000017941 */ /* 0x000fea0003800000 */
.L_x_129:
[----:B-123--:R-:W-:Y:S05]  /*7840*/  VIADD R0, R25, 0x20 ;  /* 0x0000002019007836 */ /* 0x00efea0000000000 */
[----:B------:R-:W-:Y:S04]  /*7850*/  SHF.R.U32.HI R0, RZ, 0x15, R0 ;  /* 0x00000015ff007819 */ /* 0x000fe80000011600 */
[----:B------:R-:W-:Y:S11]  /*7860*/  LOP3.LUT P0, RZ, R0, 0x3, R46, 0x48, !PT ;  /* 0x0000000300ff7812 */ /* 0x000ff6000780482e */
[----:B------:R-:W-:Y:S02]  /*7870*/  @!UPT UIADD3 URZ, UPT, UPT, URZ, URZ, URZ ;  /* 0x000000fffffff290 */ /* 0x000fe4000fffe0ff */
[----:B------:R-:W-:Y:S05]  /*7880*/  @!P0 BRA `(.L_x_134) ;  /* 0x0000000000408947 */ /* 0x000fea0003800000 */
[----:B------:R-:W1:Y:S01]  /*7890*/  LDCU.64 UR8, c[0x4][0x70] ;  /* 0x01000e00ff0877ac */ /* 0x000e620008000a00 */
[----:B------:R-:W-:Y:S01]  /*78a0*/  MOV R3, 0x0 ;  /* 0x0000000000037802 */ /* 0x000fe20000000f00 */
[----:B------:R-:W-:Y:S02]  /*78b0*/  HFMA2 R12, -RZ, RZ, 0, 5.9604644775390625e-08 ;  /* 0x00000001ff0c7431 */ /* 0x000fe400000001ff */
[----:B------:R-:W-:Y:S02]  /*78c0*/  IMAD.MOV.U32 R8, RZ, RZ, 0x192 ;  /* 0x00000192ff087424 */ /* 0x000fe400078e00ff */
[----:B------:R-:W-:Y:S01]  /*78d0*/  IMAD.MOV.U32 R13, RZ, RZ, RZ ;  /* 0x000000ffff0d7224 */ /* 0x000fe200078e00ff */
[----:B------:R-:W2:Y:S01]  /*78e0*/  LDCU.64 UR6, c[0x4][0x78] ;  /* 0x01000f00ff0677ac */ /* 0x000ea20008000a00 */
[----:B------:R-:W3:Y:S01]  /*78f0*/  LDC.64 R2, c[0x4][R3] ;  /* 0x0100000003027b82 */ /* 0x000ee20000000a00 */
[----:B------:R-:W5:Y:S01]  /*7900*/  LDCU.64 UR4, c[0x4][0x10] ;  /* 0x01000200ff0477ac */ /* 0x000f620008000a00 */
[----:B-1----:R-:W-:Y:S01]  /*7910*/  MOV R5, UR9 ;  /* 0x0000000900057c02 */ /* 0x002fe20008000f00 */
[----:B------:R-:W-:Y:S01]  /*7920*/  IMAD.U32 R4, RZ, RZ, UR8 ;  /* 0x00000008ff047e24 */ /* 0x000fe2000f8e00ff */
[----:B--2---:R-:W-:Y:S01]  /*7930*/  MOV R7, UR7 ;  /* 0x0000000700077c02 */ /* 0x004fe20008000f00 */
[----:B------:R-:W-:Y:S01]  /*7940*/  IMAD.U32 R6, RZ, RZ, UR6 ;  /* 0x00000006ff067e24 */ /* 0x000fe2000f8e00ff */
[----:B-----5:R-:W-:Y:S01]  /*7950*/  MOV R11, UR5 ;  /* 0x00000005000b7c02 */ /* 0x020fe20008000f00 */
[----:B------:R-:W-:Y:S02]  /*7960*/  IMAD.U32 R10, RZ, RZ, UR4 ;  /* 0x00000004ff0a7e24 */ /* 0x000fe4000f8e00ff */
[----:B------:R-:W-:Y:S07]  /*7970*/  LEPC R20, `(.L_x_134) ;  /* 0x000000001014794e */ /* 0x000fee0000000000 */
[----:B---34-:R-:W-:Y:S05]  /*7980*/  CALL.ABS.NOINC R2 ;  /* 0x0000000002007343 */ /* 0x018fea0003c00000 */
.L_x_134:
[----:B------:R-:W-:Y:S01]  /*7990*/  ISETP.NE.AND P0, PT, R55, RZ, PT ;  /* 0x000000ff3700720c */ /* 0x000fe20003f05270 */
[----:B------:R-:W-:Y:S05]  /*79a0*/  WARPSYNC.ALL ;  /* 0x0000000000007948 */ /* 0x000fea0003800000 */
[----:B------:R-:W-:Y:S01]  /*79b0*/  R2UR UR4, R25 ;  /* 0x00000000190472ca */ /* 0x000fe200000e0000 */
[--C-:B----4-:R-:W-:Y:S01]  /*79c0*/  HADD2.F32 R20, -RZ, R28.reuse.H0_H0 ;  /* 0x2000001cff147230 */ /* 0x110fe20000004100 */
[----:B------:R-:W-:Y:S01]  /*79d0*/  BSSY.RECONVERGENT B0, `(.L_x_135) ;  /* 0x0000056000007945 */ /* 0x000fe20003800200 */
[----:B------:R-:W-:Y:S02]  /*79e0*/  HADD2.F32 R21, -RZ, R28.H1_H1 ;  /* 0x3000001cff157230 */ /* 0x000fe40000004100 */
[--C-:B------:R-:W-:Y:S02]  /*79f0*/  HADD2.F32 R25, -RZ, R29.reuse.H0_H0 ;  /* 0x2000001dff197230 */ /* 0x100fe40000004100 */
[----:B------:R-:W-:Y:S02]  /*7a00*/  HADD2.F32 R28, -RZ, R30.H0_H0 ;  /* 0x2000001eff1c7230 */ /* 0x000fe40000004100 */
[--C-:B------:R-:W-:Y:S02]  /*7a10*/  HADD2.F32 R32, -RZ, R36.reuse.H0_H0 ;  /* 0x20000024ff207230 */ /* 0x100fe40000004100 */
[----:B------:R-:W-:Y:S02]  /*7a20*/  HADD2.F32 R33, -RZ, R36.H1_H1 ;  /* 0x30000024ff217230 */ /* 0x000fe40000004100 */
[----:B------:R-:W1:Y:S01]  /*7a30*/  LDTM.16dp256bit.x4 R4, tmem[UR4+0x20] ;  /* 0x00002004000479ee */ /* 0x000e620008120000 */
[----:B------:R-:W-:Y:S01]  /*7a40*/  NOP ;  /* 0x0000000000007918 */ /* 0x000fe20000000000 */
[----:B------:R-:W-:Y:S01]  /*7a50*/  R2UR UR4, R27 ;  /* 0x000000001b0472ca */ /* 0x000fe200000e0000 */
[----:B------:R-:W-:Y:S02]  /*7a60*/  HADD2.F32 R27, -RZ, R29.H1_H1 ;  /* 0x3000001dff1b7230 */ /* 0x000fe40000004100 */
[----:B------:R-:W-:Y:S02]  /*7a70*/  HADD2.F32 R29, -RZ, R30.H1_H1 ;  /* 0x3000001eff1d7230 */ /* 0x000fe40000004100 */
[--C-:B------:R-:W-:Y:S02]  /*7a80*/  HADD2.F32 R30, -RZ, R31.reuse.H0_H0 ;  /* 0x2000001fff1e7230 */ /* 0x100fe40000004100 */
[----:B------:R-:W-:Y:S02]  /*7a90*/  HADD2.F32 R31, -RZ, R31.H1_H1 ;  /* 0x3000001fff1f7230 */ /* 0x000fe40000004100 */
[--C-:B------:R-:W-:Y:S02]  /*7aa0*/  HADD2.F32 R34, -RZ, R37.reuse.H0_H0 ;  /* 0x20000025ff227230 */ /* 0x100fe40000004100 */
[----:B------:R-:W-:Y:S02]  /*7ab0*/  HADD2.F32 R35, -RZ, R37.H1_H1 ;  /* 0x30000025ff237230 */ /* 0x000fe40000004100 */
[----:B------:R-:W-:Y:S01]  /*7ac0*/  UIADD3 UR4, UPT, UPT, UR4, 0x220, URZ ;  /* 0x0000022004047890 */ /* 0x000fe2000fffe0ff */
[--C-:B------:R-:W-:Y:S02]  /*7ad0*/  HADD2.F32 R36, -RZ, R38.reuse.H0_H0 ;  /* 0x20000026ff247230 */ /* 0x100fe40000004100 */
[----:B------:R-:W-:Y:S01]  /*7ae0*/  HADD2.F32 R37, -RZ, R38.H1_H1 ;  /* 0x30000026ff257230 */ /* 0x000fe20000004100 */
[----:B------:R-:W-:Y:S01]  /*7af0*/  UPRMT UR4, UR54, 0x654, UR4 ;  /* 0x0000065436047896 */ /* 0x000fe20008000004 */
[--C-:B------:R-:W-:Y:S02]  /*7b00*/  HADD2.F32 R38, -RZ, R39.reuse.H0_H0 ;  /* 0x20000027ff267230 */ /* 0x100fe40000004100 */
[----:B------:R-:W-:Y:S02]  /*7b10*/  HADD2.F32 R39, -RZ, R39.H1_H1 ;  /* 0x30000027ff277230 */ /* 0x000fe40000004100 */
[C---:B-1----:R-:W-:Y:S01]  /*7b20*/  FMUL R4, R24.reuse, R4 ;  /* 0x0000000418047220 */ /* 0x042fe20000400000 */
[C---:B------:R-:W-:Y:S01]  /*7b30*/  FMUL R5, R24.reuse, R5 ;  /* 0x0000000518057220 */ /* 0x040fe20000400000 */
[C---:B------:R-:W-:Y:S01]  /*7b40*/  FMUL R6, R24.reuse, R6 ;  /* 0x0000000618067220 */ /* 0x040fe20000400000 */
[----:B------:R-:W-:Y:S01]  /*7b50*/  FMUL R7, R24, R7 ;  /* 0x0000000718077220 */ /* 0x000fe20000400000 */
[----:B------:R-:W-:Y:S01]  /*7b60*/  SYNCS.ARRIVE.TRANS64.RED.A1T0 RZ, [UR4], RZ ;  /* 0x000000ffffff79a7 */ /* 0x000fe20008100404 */
[C---:B------:R-:W-:Y:S01]  /*7b70*/  FFMA R4, R26.reuse, R20, R4 ;  /* 0x000000141a047223 */ /* 0x040fe20000000004 */
[C---:B------:R-:W-:Y:S01]  /*7b80*/  FFMA R5, R26.reuse, R21, R5 ;  /* 0x000000151a057223 */ /* 0x040fe20000000005 */
[C---:B------:R-:W-:Y:S01]  /*7b90*/  FFMA R6, R26.reuse, R25, R6 ;  /* 0x000000191a067223 */ /* 0x040fe20000000006 */
[----:B------:R-:W-:Y:S01]  /*7ba0*/  FFMA R7, R26, R27, R7 ;  /* 0x0000001b1a077223 */ /* 0x000fe20000000007 */
[C---:B------:R-:W-:Y:S01]  /*7bb0*/  FMUL R8, R24.reuse, R8 ;  /* 0x0000000818087220 */ /* 0x040fe20000400000 */
[C---:B------:R-:W-:Y:S01]  /*7bc0*/  FMUL R9, R24.reuse, R9 ;  /* 0x0000000918097220 */ /* 0x040fe20000400000 */
[----:B------:R-:W-:Y:S01]  /*7bd0*/  F2FP.F16.F32.PACK_AB R4, R5, R4 ;  /* 0x000000040504723e */ /* 0x000fe200000000ff */
[----:B------:R-:W-:Y:S01]  /*7be0*/  FMUL R10, R24, R10 ;  /* 0x0000000a180a7220 */ /* 0x000fe20000400000 */
[----:B------:R-:W-:Y:S01]  /*7bf0*/  F2FP.F16.F32.PACK_AB R5, R7, R6 ;  /* 0x000000060705723e */ /* 0x000fe200000000ff */
[C---:B------:R-:W-:Y:S01]  /*7c00*/  FFMA R8, R26.reuse, R28, R8 ;  /* 0x0000001c1a087223 */ /* 0x040fe20000000008 */
[----:B------:R-:W-:Y:S01]  /*7c10*/  FFMA R9, R26, R29, R9 ;  /* 0x0000001d1a097223 */ /* 0x000fe20000000009 */
[C---:B------:R-:W-:Y:S01]  /*7c20*/  FMUL R11, R24.reuse, R11 ;  /* 0x0000000b180b7220 */ /* 0x040fe20000400000 */
[C---:B------:R-:W-:Y:S01]  /*7c30*/  FMUL R0, R24.reuse, R12 ;  /* 0x0000000c18007220 */ /* 0x040fe20000400000 */
[----:B------:R-:W-:Y:S01]  /*7c40*/  FMUL R2, R24, R13 ;  /* 0x0000000d18027220 */ /* 0x000fe20000400000 */
[----:B------:R-:W-:Y:S01]  /*7c50*/  FFMA R10, R26, R30, R10 ;  /* 0x0000001e1a0a7223 */ /* 0x000fe2000000000a */
[----:B------:R-:W-:Y:S01]  /*7c60*/  FMUL R3, R24, R14 ;  /* 0x0000000e18037220 */ /* 0x000fe20000400000 */
[----:B------:R-:W-:Y:S01]  /*7c70*/  F2FP.F16.F32.PACK_AB R6, R9, R8 ;  /* 0x000000080906723e */ /* 0x000fe200000000ff */
[----:B------:R-:W-:Y:S01]  /*7c80*/  FFMA R11, R26, R31, R11 ;  /* 0x0000001f1a0b7223 */ /* 0x000fe2000000000b */
[C---:B------:R-:W-:Y:S01]  /*7c90*/  FMUL R15, R24.reuse, R15 ;  /* 0x0000000f180f7220 */ /* 0x040fe20000400000 */
[----:B------:R-:W-:Y:S01]  /*7ca0*/  FMUL R12, R24, R16 ;  /* 0x00000010180c7220 */ /* 0x000fe20000400000 */
[----:B------:R-:W-:Y:S01]  /*7cb0*/  FFMA R0, R26, R32, R0 ;  /* 0x000000201a007223 */ /* 0x000fe20000000000 */
[----:B------:R-:W-:Y:S01]  /*7cc0*/  MOV R8, UR45 ;  /* 0x0000002d00087c02 */ /* 0x000fe20008000f00 */
[----:B------:R-:W-:Y:S01]  /*7cd0*/  FMUL R13, R24, R17 ;  /* 0x00000011180d7220 */ /* 0x000fe20000400000 */
[----:B------:R-:W-:Y:S01]  /*7ce0*/  FFMA R2, R26, R33, R2 ;  /* 0x000000211a027223 */ /* 0x000fe20000000002 */
[----:B------:R-:W-:Y:S01]  /*7cf0*/  FMUL R14, R24, R18 ;  /* 0x00000012180e7220 */ /* 0x000fe20000400000 */
[C---:B------:R-:W-:Y:S01]  /*7d00*/  FFMA R3, R26.reuse, R34, R3 ;  /* 0x000000221a037223 */ /* 0x040fe20000000003 */
[----:B------:R-:W-:Y:S01]  /*7d10*/  FFMA R15, R26, R35, R15 ;  /* 0x000000231a0f7223 */ /* 0x000fe2000000000f */
[----:B------:R-:W-:Y:S01]  /*7d20*/  FMUL R19, R24, R19 ;  /* 0x0000001318137220 */ /* 0x000fe20000400000 */
[----:B------:R-:W-:Y:S01]  /*7d30*/  FFMA R12, R26, R36, R12 ;  /* 0x000000241a0c7223 */ /* 0x000fe2000000000c */
        /* <DEDUP_REMOVED lines=22> */
[----:B------:R-:W-:Y:S02]  /*7ea0*/  ULEA UR5, UR45, UR44, 0xc ;  /* 0x0000002c2d057291 */ /* 0x000fe4000f8e60ff */
[----:B------:R-:W-:Y:S02]  /*7eb0*/  UIADD3 UR9, UPT, UPT, UR49, 0x20, URZ ;  /* 0x0000002031097890 */ /* 0x000fe4000fffe0ff */
[----:B------:R-:W-:Y:S01]  /*7ec0*/  UIADD3 UR8, UPT, UPT, UR5, 0x400, URZ ;  /* 0x0000040005087890 */ /* 0x000fe2000fffe0ff */
[----:B------:R-:W-:Y:S01]  /*7ed0*/  UMOV UR10, UR50 ;  /* 0x00000032000a7c82 */ /* 0x000fe20008000000 */
[----:B------:R-:W-:Y:S01]  /*7ee0*/  UMOV UR11, UR36 ;  /* 0x00000024000b7c82 */ /* 0x000fe20008000000 */
[----:B--2---:R-:W-:Y:S04]  /*7ef0*/  UIADD3 UR4, UP0, UPT, UR6, 0x680, URZ ;  /* 0x0000068006047890 */ /* 0x004fe8000ff1e0ff */
[----:B------:R-:W-:Y:S09]  /*7f00*/  UIADD3.X UR5, UPT, UPT, URZ, UR7, URZ, UP0, !UPT ;  /* 0x00000007ff057290 */ /* 0x000ff200087fe4ff */
[----:B------:R2:W-:Y:S02]  /*7f10*/  UTMASTG.3D [UR8], [UR4] ;  /* 0x00000008040073b5 */ /* 0x0005e40008010000 */
[----:B--2---:R0:W-:Y:S02]  /*7f20*/  UTMACMDFLUSH ;  /* 0x00000000000079b7 */ /* 0x0041e40000000000 */
.L_x_136:
[----:B------:R-:W-:Y:S05]  /*7f30*/  BSYNC.RECONVERGENT B0 ;  /* 0x0000000000007941 */ /* 0x000fea0003800200 */
.L_x_135:
[----:B------:R-:W-:Y:S01]  /*7f40*/  UIADD3 UR4, UPT, UPT, UR45, 0x1, URZ ;  /* 0x000000012d047890 */ /* 0x000fe2000fffe0ff */
[----:B------:R-:W-:Y:S03]  /*7f50*/  BSSY.RECONVERGENT B0, `(.L_x_137) ;  /* 0x0000008000007945 */ /* 0x000fe60003800200 */
[----:B------:R-:W-:Y:S04]  /*7f60*/  UISETP.NE.AND UP0, UPT, UR4, 0x3, UPT ;  /* 0x000000030400788c */ /* 0x000fe8000bf05270 */
[----:B------:R-:W-:Y:S02]  /*7f70*/  UISETP.EQ.XOR UP1, UPT, UR47, 0x3, !UP0 ;  /* 0x000000032f00788c */ /* 0x000fe4000c722a70 */
[----:B------:R-:W-:Y:S02]  /*7f80*/  USEL UR46, UR4, URZ, UP0 ;  /* 0x000000ff042e7287 */ /* 0x000fe40008000000 */
[----:B------:R-:W-:Y:S04]  /*7f90*/  USEL UR5, URZ, 0x1, !UP1 ;  /* 0x00000001ff057887 */ /* 0x000fe8000c800000 */
[----:B------:R-:W-:Y:S01]  /*7fa0*/  ULOP3.LUT UR55, UR55, UR5, URZ, 0x3c, !UPT ;  /* 0x0000000537377292 */ /* 0x000fe2000f8e3cff */
[----:B------:R-:W-:Y:S11]  /*7fb0*/  @P0 BRA `(.L_x_138) ;  /* 0x0000000000040947 */ /* 0x000ff60003800000 */
[----:B------:R-:W-:Y:S04]  /*7fc0*/  DEPBAR.LE SB0, 0x1 ;  /* 0x000080400000791a */ /* 0x000fe80000000000 */
.L_x_138:
[----:B------:R-:W-:Y:S05]  /*7fd0*/  BSYNC.RECONVERGENT B0 ;  /* 0x0000000000007941 */ /* 0x000fea0003800200 */
.L_x_137:
[----:B------:R-:W-:Y:S01]  /*7fe0*/  BAR.SYNC.DEFER_BLOCKING 0x1, 0x80 ;  /* 0x0042000000007b1d */ /* 0x000fe20000010000 */
[----:B------:R-:W-:Y:S01]  /*7ff0*/  UISETP.NE.AND UP0, UPT, UR53, -0x2, UPT ;  /* 0xfffffffe3500788c */ /* 0x000fe2000bf05270 */
[----:B------:R-:W-:Y:S08]  /*8000*/  IADD3 R22, PT, PT, R22, 0x1, RZ ;  /* 0x0000000116167810 */ /* 0x000ff00007ffe0ff */
[----:B------:R-:W-:Y:S05]  /*8010*/  BRA.U !UP0, `(.L_x_139) ;  /* 0x0000000108287547 */ /* 0x000fea000b800000 */
[----:B------:R-:W-:Y:S01]  /*8020*/  ISETP.NE.AND P0, PT, R61, RZ, PT ;  /* 0x000000ff3d00720c */ /* 0x000fe20003f05270 */
[----:B------:R-:W-:Y:S01]  /*8030*/  IMAD.U32 R2, RZ, RZ, UR52 ;  /* 0x00000034ff027e24 */ /* 0x000fe2000f8e00ff */
[----:B------:R-:W-:Y:S01]  /*8040*/  UIADD3 UR4, UPT, UPT, UR52, 0x1, URZ ;  /* 0x0000000134047890 */ /* 0x000fe2000fffe0ff */
[----:B------:R-:W-:Y:S03]  /*8050*/  IMAD.U32 R0, RZ, RZ, UR54 ;  /* 0x00000036ff007e24 */ /* 0x000fe6000f8e00ff */
[----:B------:R-:W-:Y:S04]  /*8060*/  UISETP.NE.AND UP0, UPT, UR4, 0x3, UPT ;  /* 0x000000030400788c */ /* 0x000fe8000bf05270 */
[----:B------:R-:W-:Y:S03]  /*8070*/  USEL UR52, UR4, URZ, UP0 ;  /* 0x000000ff04347287 */ /* 0x000fe60008000000 */
[----:B------:R-:W-:Y:S05]  /*8080*/  @P0 LEA R2, R2, UR44, 0x3 ;  /* 0x0000002c02020c11 */ /* 0x000fea000f8e18ff */
[----:B------:R-:W-:Y:S05]  /*8090*/  @P0 VIADD R2, R2, 0x1b8 ;  /* 0x000001b802020836 */ /* 0x000fea0000000000 */
[----:B------:R-:W-:Y:S04]  /*80a0*/  @P0 PRMT R0, R0, 0x654, R2 ;  /* 0x0000065400000816 */ /* 0x000fe80000000002 */
[----:B------:R2:W-:Y:S03]  /*80b0*/  @P0 SYNCS.ARRIVE.TRANS64.RED.A1T0 RZ, [R0+URZ], RZ ;  /* 0x000000ff00ff09a7 */ /* 0x0005e600081004ff */
.L_x_139:
[----:B------:R-:W-:Y:S01]  /*80c0*/  R2UR UR6, R60 ;  /* 0x000000003c0672ca */ /* 0x000fe200000e0000 */
[----:B------:R-:W-:Y:S01]  /*80d0*/  UIADD3 UR53, UPT, UPT, UR53, 0x2, URZ ;  /* 0x0000000235357890 */ /* 0x000fe2000fffe0ff */
[----:B------:R-:W-:Y:S02]  /*80e0*/  R2UR UR5, R47 ;  /* 0x000000002f0572ca */ /* 0x000fe400000e0000 */
[----:B------:R-:W-:Y:S02]  /*80f0*/  R2UR UR4, R48 ;  /* 0x00000000300472ca */ /* 0x000fe400000e0000 */
[----:B------:R-:W-:Y:S02]  /*8100*/  R2UR UR36, R58 ;  /* 0x000000003a2472ca */ /* 0x000fe400000e0000 */
[----:B------:R-:W-:Y:S02]  /*8110*/  ISETP.NE.AND P0, PT, R51, 0x2, PT ;  /* 0x000000023300780c */ /* 0x000fe40003f05270 */
[----:B------:R-:W-:Y:S02]  /*8120*/  ISETP.NE.AND P1, PT, R22, 0x4, PT ;  /* 0x000000041600780c */ /* 0x000fe40003f25270 */
[----:B------:R-:W-:Y:S01]  /*8130*/  SEL R2, RZ, 0x1, P0 ;  /* 0x00000001ff027807 */ /* 0x000fe20000000000 */
[----:B------:R-:W-:Y:S01]  /*8140*/  UISETP.NE.AND UP0, UPT, UR6, URZ, UPT ;  /* 0x000000ff0600728c */ /* 0x000fe2000bf05270 */
[----:B--2---:R-:W-:Y:S01]  /*8150*/  SEL R0, RZ, 0x1, P1 ;  /* 0x00000001ff007807 */ /* 0x004fe20000800000 */
[----:B------:R-:W-:Y:S01]  /*8160*/  UIADD3 UR30, UPT, UPT, UR37, UR5, URZ ;  /* 0x00000005251e7290 */ /* 0x000fe2000fffe0ff */
[----:B------:R-:W-:Y:S01]  /*8170*/  LOP3.LUT R52, R52, R2, RZ, 0x3c, !PT ;  /* 0x0000000234347212 */ /* 0x000fe200078e3cff */
[----:B------:R-:W-:Y:S01]  /*8180*/  UIADD3 UR26, UPT, UPT, UR38, UR4, URZ ;  /* 0x00000004261a7290 */ /* 0x000fe2000fffe0ff */
[----:B------:R-:W-:Y:S02]  /*8190*/  LOP3.LUT R53, R53, R0, RZ, 0x3c, !PT ;  /* 0x0000000035357212 */ /* 0x000fe400078e3cff */
[----:B------:R-:W-:Y:S02]  /*81a0*/  SEL R51, R51, RZ, P0 ;  /* 0x000000ff33337207 */ /* 0x000fe40000000000 */
[----:B------:R-:W-:Y:S01]  /*81b0*/  SEL R22, R22, RZ, P1 ;  /* 0x000000ff16167207 */ /* 0x000fe20000800000 */
[----:B------:R-:W-:Y:S06]  /*81c0*/  BRA.U UP0, `(.L_x_140) ;  /* 0xffffffdd005c7547 */ /* 0x000fec000b83ffff */
[----:B------:R-:W-:-:S13]  /*81d0*/  R2UR UR4, R49 ;  /* 0x00000000310472ca */ /* 0x000fda00000e0000 */
[----:B------:R-:W-:-:S09]  /*81e0*/  UISETP.NE.AND UP0, UPT, UR4, URZ, UPT ;  /* 0x000000ff0400728c */ /* 0x000fd2000bf05270 */
[----:B------:R-:W-:Y:S05]  /*81f0*/  BRA.U !UP0, `(.L_x_141) ;  /* 0x0000000108487547 */ /* 0x000fea000b800000 */
[----:B------:R-:W2:Y:S02]  /*8200*/  LDCU.64 UR4, c[0x0][0x890] ;  /* 0x00011200ff0477ac */ /* 0x000ea40008000a00 */
[----:B--2---:R-:W-:-:S04]  /*8210*/  UISETP.NE.U32.AND UP0, UPT, UR4, URZ, UPT ;  /* 0x000000ff0400728c */ /* 0x004fc8000bf05070 */
[----:B------:R-:W-:-:S09]  /*8220*/  UISETP.NE.AND.EX UP0, UPT, UR5, URZ, UPT, UP0 ;  /* 0x000000ff0500728c */ /* 0x000fd2000bf05300 */
[----:B------:R-:W-:Y:S05]  /*8230*/  BRA.U UP0, `(.L_x_142) ;  /* 0x00000001000c7547 */ /* 0x000fea000b800000 */
[----:B------:R-:W-:-:S13]  /*8240*/  FSETP.NEU.AND P0, PT, R26, RZ, PT ;  /* 0x000000ff1a00720b */ /* 0x000fda0003f0d000 */
[----:B------:R-:W-:Y:S05]  /*8250*/  @!P0 EXIT ;  /* 0x000000000000894d */ /* 0x000fea0003800000 */
[----:B------:R-:W-:Y:S05]  /*8260*/  BRA `(.L_x_141) ;  /* 0x00000000002c7947 */ /* 0x000fea0003800000 */
.L_x_142:
[----:B------:R-:W-:Y:S01]  /*8270*/  ISETP.NE.AND P0, PT, R50, RZ, PT ;  /* 0x000000ff3200720c */ /* 0x000fe20003f05270 */
[----:B------:R-:W-:-:S12]  /*8280*/  BSSY.RECONVERGENT B0, `(.L_x_141) ;  /* 0x0000009000007945 */ /* 0x000fd80003800200 */
[----:B------:R-:W-:Y:S05]  /*8290*/  @P0 BRA `(.L_x_143) ;  /* 0x0000000000140947 */ /* 0x000fea0003800000 */
[----:B------:R-:W2:Y:S02]  /*82a0*/  LDCU.64 UR4, c[0x0][0x888] ;  /* 0x00011100ff0477ac */ /* 0x000ea40008000a00 */
[----:B--2---:R-:W-:-:S04]  /*82b0*/  ISETP.NE.U32.AND P0, PT, RZ, UR4, PT ;  /* 0x00000004ff007c0c */ /* 0x004fc8000bf05070 */
[----:B------:R-:W-:-:S13]  /*82c0*/  ISETP.NE.AND.EX P0, PT, RZ, UR5, PT, P0 ;  /* 0x00000005ff007c0c */ /* 0x000fda000bf05300 */
[----:B------:R-:W-:Y:S05]  /*82d0*/  @!P0 EXIT ;  /* 0x000000000000894d */ /* 0x000fea0003800000 */
[----:B------:R-:W-:Y:S05]  /*82e0*/  BRA `(.L_x_144) ;  /* 0x0000000000087947 */ /* 0x000fea0003800000 */
.L_x_143:
[----:B------:R-:W-:-:S13]  /*82f0*/  FSETP.NEU.AND P0, PT, R26, RZ, PT ;  /* 0x000000ff1a00720b */ /* 0x000fda0003f0d000 */
[----:B------:R-:W-:Y:S05]  /*8300*/  @!P0 EXIT ;  /* 0x000000000000894d */ /* 0x000fea0003800000 */
.L_x_144:
[----:B------:R-:W-:Y:S05]  /*8310*/  BSYNC.RECONVERGENT B0 ;  /* 0x0000000000007941 */ /* 0x000fea0003800200 */
.L_x_141:
[----:B------:R-:W-:Y:S01]  /*8320*/  ULEA UR4, UR52, UR44, 0x3 ;  /* 0x0000002c34047291 */ /* 0x000fe2000f8e18ff */
[----:B------:R-:W-:-:S04]  /*8330*/  DEPBAR.LE SB0, 0x0 ;  /* 0x000080000000791a */ /* 0x000fc80000000000 */
[----:B------:R-:W-:-:S04]  /*8340*/  UIADD3 UR4, UPT, UPT, UR4, 0x1b8, URZ ;  /* 0x000001b804047890 */ /* 0x000fc8000fffe0ff */
[----:B------:R-:W-:-:S09]  /*8350*/  UPRMT UR4, UR54, 0x654, UR4 ;  /* 0x0000065436047896 */ /* 0x000fd20008000004 */
[----:B------:R-:W-:Y:S01]  /*8360*/  SYNCS.ARRIVE.TRANS64.RED.A1T0 RZ, [UR4], RZ ;  /* 0x000000ffffff79a7 */ /* 0x000fe20008100404 */
[----:B------:R-:W-:Y:S05]  /*8370*/  EXIT ;  /* 0x000000000000794d */ /* 0x000fea0003800000 */
.L_x_25:
[----:B--2---:R2:W3:Y:S02]  /*8380*/  SYNCS.PHASECHK.TRANS64.TRYWAIT P0, [R0+URZ+0x250], R2 ;  /* 0x00025002000075a7 */ /* 0x0044e400080011ff */
[----:B---3--:R-:W-:Y:S05]  /*8390*/  @!P0 NANOSLEEP.SYNCS 0x989680 ;  /* 0x009896800000895d */ /* 0x008fea0003900000 */
[----:B------:R-:W3:Y:S02]  /*83a0*/  @!P0 SYNCS.PHASECHK.TRANS64 P0, [R0+URZ+0x250], R2 ;  /* 0x00025002000085a7 */ /* 0x000ee400080010ff */
[----:B---3--:R-:W-:Y:S05]  /*83b0*/  @!P0 BRA `(.L_x_25) ;  /* 0xfffffffc00f08947 */ /* 0x008fea000383ffff */
[----:B------:R-:W-:Y:S05]  /*83c0*/  BRA `(.L_x_145) ;  /* 0xffffff9400f47947 */ /* 0x000fea000383ffff */
.L_x_28:
[----:B-1----:R-:W-:-:S07]  /*83d0*/  MOV R0, UR33 ;  /* 0x0000002100007c02 */ /* 0x002fce0008000f00 */
.L_x_146:
[----:B-1----:R1:W2:Y:S02]  /*83e0*/  SYNCS.PHASECHK.TRANS64.TRYWAIT P0, [R0+URZ+0xd0], R3 ;  /* 0x0000d003000075a7 */ /* 0x0022a400080011ff */
[----:B--2---:R-:W-:Y:S05]  /*83f0*/  @!P0 NANOSLEEP.SYNCS 0x989680 ;  /* 0x009896800000895d */ /* 0x004fea0003900000 */
[----:B------:R-:W2:Y:S02]  /*8400*/  @!P0 SYNCS.PHASECHK.TRANS64 P0, [R0+URZ+0xd0], R3 ;  /* 0x0000d003000085a7 */ /* 0x000ea400080010ff */
[----:B--2---:R-:W-:Y:S05]  /*8410*/  @!P0 BRA `(.L_x_146) ;  /* 0xfffffffc00f08947 */ /* 0x004fea000383ffff */
[----:B------:R-:W-:Y:S05]  /*8420*/  BRA `(.L_x_27) ;  /* 0xffffff98003c7947 */ /* 0x000fea000383ffff */
.L_x_35:
[----:B-1----:R-:W-:-:S07]  /*8430*/  MOV R0, UR17 ;  /* 0x0000001100007c02 */ /* 0x002fce0008000f00 */
.L_x_147:
[----:B-1----:R1:W2:Y:S02]  /*8440*/  SYNCS.PHASECHK.TRANS64.TRYWAIT P0, [R0+URZ+0xd0], R3 ;  /* 0x0000d003000075a7 */ /* 0x0022a400080011ff */
[----:B--2---:R-:W-:Y:S05]  /*8450*/  @!P0 NANOSLEEP.SYNCS 0x989680 ;  /* 0x009896800000895d */ /* 0x004fea0003900000 */
[----:B------:R-:W2:Y:S02]  /*8460*/  @!P0 SYNCS.PHASECHK.TRANS64 P0, [R0+URZ+0xd0], R3 ;  /* 0x0000d003000085a7 */ /* 0x000ea400080010ff */
[----:B--2---:R-:W-:Y:S05]  /*8470*/  @!P0 BRA `(.L_x_147) ;  /* 0xfffffffc00f08947 */ /* 0x004fea000383ffff */
[----:B------:R-:W-:Y:S05]  /*8480*/  BRA `(.L_x_34) ;  /* 0xffffff9800f87947 */ /* 0x000fea000383ffff */
.L_x_40:
[----:B-1----:R1:W2:Y:S02]  /*8490*/  SYNCS.PHASECHK.TRANS64.TRYWAIT P0, [R3+URZ+0x1e0], R0 ;  /* 0x0001e000030075a7 */ /* 0x0022a400080011ff */
[----:B--2---:R-:W-:Y:S05]  /*84a0*/  @!P0 NANOSLEEP.SYNCS 0x989680 ;  /* 0x009896800000895d */ /* 0x004fea0003900000 */
[----:B------:R-:W2:Y:S02]  /*84b0*/  @!P0 SYNCS.PHASECHK.TRANS64 P0, [R3+URZ+0x1e0], R0 ;  /* 0x0001e000030085a7 */ /* 0x000ea400080010ff */
[----:B--2---:R-:W-:Y:S05]  /*84c0*/  @!P0 BRA `(.L_x_40) ;  /* 0xfffffffc00f08947 */ /* 0x004fea000383ffff */
[----:B------:R-:W-:Y:S05]  /*84d0*/  BRA `(.L_x_148) ;  /* 0xffffff9c009c7947 */ /* 0x000fea000383ffff */
.L_x_44:
[----:B------:R-:W-:-:S07]  /*84e0*/  MOV R0, UR4 ;  /* 0x0000000400007c02 */ /* 0x000fce0008000f00 */
.L_x_149:
[----:B-1----:R1:W2:Y:S02]  /*84f0*/  SYNCS.PHASECHK.TRANS64.TRYWAIT P0, [R0+URZ], R2 ;  /* 0x00000002000075a7 */ /* 0x0022a400080011ff */
[----:B--2---:R-:W-:Y:S05]  /*8500*/  @!P0 NANOSLEEP.SYNCS 0x989680 ;  /* 0x009896800000895d */ /* 0x004fea0003900000 */
[----:B------:R-:W2:Y:S02]  /*8510*/  @!P0 SYNCS.PHASECHK.TRANS64 P0, [R0+URZ], R2 ;  /* 0x00000002000085a7 */ /* 0x000ea400080010ff */
[----:B--2---:R-:W-:Y:S05]  /*8520*/  @!P0 BRA `(.L_x_149) ;  /* 0xfffffffc00f08947 */ /* 0x004fea000383ffff */
[----:B------:R-:W-:Y:S05]  /*8530*/  BRA `(.L_x_150) ;  /* 0xffffffa400487947 */ /* 0x000fea000383ffff */
.L_x_45:
[----:B------:R-:W-:-:S07]  /*8540*/  MOV R0, UR5 ;  /* 0x0000000500007c02 */ /* 0x000fce0008000f00 */
.L_x_151:
[----:B-1----:R1:W2:Y:S02]  /*8550*/  SYNCS.PHASECHK.TRANS64.TRYWAIT P0, [R0+URZ], R3 ;  /* 0x00000003000075a7 */ /* 0x0022a400080011ff */
[----:B--2---:R-:W-:Y:S05]  /*8560*/  @!P0 NANOSLEEP.SYNCS 0x989680 ;  /* 0x009896800000895d */ /* 0x004fea0003900000 */
[----:B------:R-:W2:Y:S02]  /*8570*/  @!P0 SYNCS.PHASECHK.TRANS64 P0, [R0+URZ], R3 ;  /* 0x00000003000085a7 */ /* 0x000ea400080010ff */
[----:B--2---:R-:W-:Y:S05]  /*8580*/  @!P0 BRA `(.L_x_151) ;  /* 0xfffffffc00f08947 */ /* 0x004fea000383ffff */
[----:B------:R-:W-:Y:S05]  /*8590*/  BRA `(.L_x_152) ;  /* 0xffffffa400547947 */ /* 0x000fea000383ffff */
.L_x_46:
[----:B------:R-:W-:-:S07]  /*85a0*/  MOV R0, UR5 ;  /* 0x0000000500007c02 */ /* 0x000fce0008000f00 */
.L_x_153:
[----:B-1----:R1:W2:Y:S02]  /*85b0*/  SYNCS.PHASECHK.TRANS64.TRYWAIT P0, [R0+URZ], R3 ;  /* 0x00000003000075a7 */ /* 0x0022a400080011ff */
[----:B--2---:R-:W-:Y:S05]  /*85c0*/  @!P0 NANOSLEEP.SYNCS 0x989680 ;  /* 0x009896800000895d */ /* 0x004fea0003900000 */
[----:B------:R-:W2:Y:S02]  /*85d0*/  @!P0 SYNCS.PHASECHK.TRANS64 P0, [R0+URZ], R3 ;  /* 0x00000003000085a7 */ /* 0x000ea400080010ff */
[----:B--2---:R-:W-:Y:S05]  /*85e0*/  @!P0 BRA `(.L_x_153) ;  /* 0xfffffffc00f08947 */ /* 0x004fea000383ffff */
[----:B------:R-:W-:Y:S05]  /*85f0*/  BRA `(.L_x_154) ;  /* 0xffffffa400607947 */ /* 0x000fea000383ffff */
.L_x_47:
[----:B------:R-:W-:-:S07]  /*8600*/  MOV R0, UR5 ;  /* 0x0000000500007c02 */ /* 0x000fce0008000f00 */
.L_x_155:
[----:B-1----:R1:W2:Y:S02]  /*8610*/  SYNCS.PHASECHK.TRANS64.TRYWAIT P0, [R0+URZ], R3 ;  /* 0x00000003000075a7 */ /* 0x0022a400080011ff */
[----:B--2---:R-:W-:Y:S05]  /*8620*/  @!P0 NANOSLEEP.SYNCS 0x989680 ;  /* 0x009896800000895d */ /* 0x004fea0003900000 */
[----:B------:R-:W2:Y:S02]  /*8630*/  @!P0 SYNCS.PHASECHK.TRANS64 P0, [R0+URZ], R3 ;  /* 0x00000003000085a7 */ /* 0x000ea400080010ff */
[----:B--2---:R-:W-:Y:S05]  /*8640*/  @!P0 BRA `(.L_x_155) ;  /* 0xfffffffc00f08947 */ /* 0x004fea000383ffff */
[----:B------:R-:W-:Y:S05]  /*8650*/  BRA `(.L_x_156) ;  /* 0xffffffa4006c7947 */ /* 0x000fea000383ffff */
.L_x_48:
[----:B------:R-:W-:-:S07]  /*8660*/  MOV R0, UR5 ;  /* 0x0000000500007c02 */ /* 0x000fce0008000f00 */
.L_x_157:
[----:B-1----:R1:W2:Y:S02]  /*8670*/  SYNCS.PHASECHK.TRANS64.TRYWAIT P0, [R0+URZ], R3 ;  /* 0x00000003000075a7 */ /* 0x0022a400080011ff */
[----:B--2---:R-:W-:Y:S05]  /*8680*/  @!P0 NANOSLEEP.SYNCS 0x989680 ;  /* 0x009896800000895d */ /* 0x004fea0003900000 */
[----:B------:R-:W2:Y:S02]  /*8690*/  @!P0 SYNCS.PHASECHK.TRANS64 P0, [R0+URZ], R3 ;  /* 0x00000003000085a7 */ /* 0x000ea400080010ff */
[----:B--2---:R-:W-:Y:S05]  /*86a0*/  @!P0 BRA `(.L_x_157) ;  /* 0xfffffffc00f08947 */ /* 0x004fea000383ffff */
[----:B------:R-:W-:Y:S05]  /*86b0*/  BRA `(.L_x_158) ;  /* 0xffffffa400787947 */ /* 0x000fea000383ffff */
.L_x_49:
[----:B------:R-:W-:-:S07]  /*86c0*/  MOV R0, UR5 ;  /* 0x0000000500007c02 */ /* 0x000fce0008000f00 */
.L_x_159:
[----:B-1----:R1:W2:Y:S02]  /*86d0*/  SYNCS.PHASECHK.TRANS64.TRYWAIT P0, [R0+URZ], R3 ;  /* 0x00000003000075a7 */ /* 0x0022a400080011ff */
[----:B--2---:R-:W-:Y:S05]  /*86e0*/  @!P0 NANOSLEEP.SYNCS 0x989680 ;  /* 0x009896800000895d */ /* 0x004fea0003900000 */
[----:B------:R-:W2:Y:S02]  /*86f0*/  @!P0 SYNCS.PHASECHK.TRANS64 P0, [R0+URZ], R3 ;  /* 0x00000003000085a7 */ /* 0x000ea400080010ff */
[----:B--2---:R-:W-:Y:S05]  /*8700*/  @!P0 BRA `(.L_x_159) ;  /* 0xfffffffc00f08947 */ /* 0x004fea000383ffff */
[----:B------:R-:W-:Y:S05]  /*8710*/  BRA `(.L_x_160) ;  /* 0xffffffa400847947 */ /* 0x000fea000383ffff */
.L_x_50:
[----:B------:R-:W-:-:S07]  /*8720*/  MOV R0, UR5 ;  /* 0x0000000500007c02 */ /* 0x000fce0008000f00 */
.L_x_161:
[----:B-1----:R1:W2:Y:S02]  /*8730*/  SYNCS.PHASECHK.TRANS64.TRYWAIT P0, [R0+URZ], R3 ;  /* 0x00000003000075a7 */ /* 0x0022a400080011ff */
[----:B--2---:R-:W-:Y:S05]  /*8740*/  @!P0 NANOSLEEP.SYNCS 0x989680 ;  /* 0x009896800000895d */ /* 0x004fea0003900000 */
[----:B------:R-:W2:Y:S02]  /*8750*/  @!P0 SYNCS.PHASECHK.TRANS64 P0, [R0+URZ], R3 ;  /* 0x00000003000085a7 */ /* 0x000ea400080010ff */
[----:B--2---:R-:W-:Y:S05]  /*8760*/  @!P0 BRA `(.L_x_161) ;  /* 0xfffffffc00f08947 */ /* 0x004fea000383ffff */
[----:B------:R-:W-:Y:S05]  /*8770*/  BRA `(.L_x_162) ;  /* 0xffffffa400907947 */ /* 0x000fea000383ffff */
.L_x_51:
[----:B------:R-:W-:-:S07]  /*8780*/  MOV R0, UR5 ;  /* 0x0000000500007c02 */ /* 0x000fce0008000f00 */
.L_x_163:
[----:B-1----:R1:W2:Y:S02]  /*8790*/  SYNCS.PHASECHK.TRANS64.TRYWAIT P0, [R0+URZ], R3 ;  /* 0x00000003000075a7 */ /* 0x0022a400080011ff */
[----:B--2---:R-:W-:Y:S05]  /*87a0*/  @!P0 NANOSLEEP.SYNCS 0x989680 ;  /* 0x009896800000895d */ /* 0x004fea0003900000 */
[----:B------:R-:W2:Y:S02]  /*87b0*/  @!P0 SYNCS.PHASECHK.TRANS64 P0, [R0+URZ], R3 ;  /* 0x00000003000085a7 */ /* 0x000ea400080010ff */
[----:B--2---:R-:W-:Y:S05]  /*87c0*/  @!P0 BRA `(.L_x_163) ;  /* 0xfffffffc00f08947 */ /* 0x004fea000383ffff */
[----:B------:R-:W-:Y:S05]  /*87d0*/  BRA `(.L_x_164) ;  /* 0xffffffa4009c7947 */ /* 0x000fea000383ffff */
.L_x_52:
[----:B------:R-:W-:-:S07]  /*87e0*/  MOV R0, UR5 ;  /* 0x0000000500007c02 */ /* 0x000fce0008000f00 */
.L_x_165:
[----:B-1----:R1:W2:Y:S02]  /*87f0*/  SYNCS.PHASECHK.TRANS64.TRYWAIT P0, [R0+URZ], R3 ;  /* 0x00000003000075a7 */ /* 0x0022a400080011ff */
[----:B--2---:R-:W-:Y:S05]  /*8800*/  @!P0 NANOSLEEP.SYNCS 0x989680 ;  /* 0x009896800000895d */ /* 0x004fea0003900000 */
[----:B------:R-:W2:Y:S02]  /*8810*/  @!P0 SYNCS.PHASECHK.TRANS64 P0, [R0+URZ], R3 ;  /* 0x00000003000085a7 */ /* 0x000ea400080010ff */
[----:B--2---:R-:W-:Y:S05]  /*8820*/  @!P0 BRA `(.L_x_165) ;  /* 0xfffffffc00f08947 */ /* 0x004fea000383ffff */
[----:B------:R-:W-:Y:S05]  /*8830*/  BRA `(.L_x_166) ;  /* 0xffffffa400a87947 */ /* 0x000fea000383ffff */
.L_x_53:
[----:B------:R-:W-:-:S07]  /*8840*/  MOV R0, UR5 ;  /* 0x0000000500007c02 */ /* 0x000fce0008000f00 */
.L_x_167:
[----:B-1----:R1:W2:Y:S02]  /*8850*/  SYNCS.PHASECHK.TRANS64.TRYWAIT P0, [R0+URZ], R3 ;  /* 0x00000003000075a7 */ /* 0x0022a400080011ff */
[----:B--2---:R-:W-:Y:S05]  /*8860*/  @!P0 NANOSLEEP.SYNCS 0x989680 ;  /* 0x009896800000895d */ /* 0x004fea0003900000 */
[----:B------:R-:W2:Y:S02]  /*8870*/  @!P0 SYNCS.PHASECHK.TRANS64 P0, [R0+URZ], R3 ;  /* 0x00000003000085a7 */ /* 0x000ea400080010ff */
[----:B--2---:R-:W-:Y:S05]  /*8880*/  @!P0 BRA `(.L_x_167) ;  /* 0xfffffffc00f08947 */ /* 0x004fea000383ffff */
[----:B------:R-:W-:Y:S05]  /*8890*/  BRA `(.L_x_168) ;  /* 0xffffffa400b47947 */ /* 0x000fea000383ffff */
.L_x_54:
[----:B------:R-:W-:-:S07]  /*88a0*/  MOV R0, UR5 ;  /* 0x0000000500007c02 */ /* 0x000fce0008000f00 */
.L_x_169:
[----:B-1----:R1:W2:Y:S02]  /*88b0*/  SYNCS.PHASECHK.TRANS64.TRYWAIT P0, [R0+URZ], R3 ;  /* 0x00000003000075a7 */ /* 0x0022a400080011ff */
[----:B--2---:R-:W-:Y:S05]  /*88c0*/  @!P0 NANOSLEEP.SYNCS 0x989680 ;  /* 0x009896800000895d */ /* 0x004fea0003900000 */
[----:B------:R-:W2:Y:S02]  /*88d0*/  @!P0 SYNCS.PHASECHK.TRANS64 P0, [R0+URZ], R3 ;  /* 0x00000003000085a7 */ /* 0x000ea400080010ff */
[----:B--2---:R-:W-:Y:S05]  /*88e0*/  @!P0 BRA `(.L_x_169) ;  /* 0xfffffffc00f08947 */ /* 0x004fea000383ffff */
[----:B------:R-:W-:Y:S05]  /*88f0*/  BRA `(.L_x_170) ;  /* 0xffffffa400c07947 */ /* 0x000fea000383ffff */
.L_x_55:
[----:B------:R-:W-:-:S07]  /*8900*/  MOV R0, UR5 ;  /* 0x0000000500007c02 */ /* 0x000fce0008000f00 */
.L_x_171:
[----:B-1----:R1:W2:Y:S02]  /*8910*/  SYNCS.PHASECHK.TRANS64.TRYWAIT P0, [R0+URZ], R3 ;  /* 0x00000003000075a7 */ /* 0x0022a400080011ff */
[----:B--2---:R-:W-:Y:S05]  /*8920*/  @!P0 NANOSLEEP.SYNCS 0x989680 ;  /* 0x009896800000895d */ /* 0x004fea0003900000 */
[----:B------:R-:W2:Y:S02]  /*8930*/  @!P0 SYNCS.PHASECHK.TRANS64 P0, [R0+URZ], R3 ;  /* 0x00000003000085a7 */ /* 0x000ea400080010ff */
[----:B--2---:R-:W-:Y:S05]  /*8940*/  @!P0 BRA `(.L_x_171) ;  /* 0xfffffffc00f08947 */ /* 0x004fea000383ffff */
[----:B------:R-:W-:Y:S05]  /*8950*/  BRA `(.L_x_172) ;  /* 0xffffffa400cc7947 */ /* 0x000fea000383ffff */
.L_x_56:
[----:B------:R-:W-:-:S07]  /*8960*/  MOV R0, UR5 ;  /* 0x0000000500007c02 */ /* 0x000fce0008000f00 */
.L_x_173:
[----:B-1----:R1:W2:Y:S02]  /*8970*/  SYNCS.PHASECHK.TRANS64.TRYWAIT P0, [R0+URZ], R3 ;  /* 0x00000003000075a7 */ /* 0x0022a400080011ff */
[----:B--2---:R-:W-:Y:S05]  /*8980*/  @!P0 NANOSLEEP.SYNCS 0x989680 ;  /* 0x009896800000895d */ /* 0x004fea0003900000 */
[----:B------:R-:W2:Y:S02]  /*8990*/  @!P0 SYNCS.PHASECHK.TRANS64 P0, [R0+URZ], R3 ;  /* 0x00000003000085a7 */ /* 0x000ea400080010ff */
[----:B--2---:R-:W-:Y:S05]  /*89a0*/  @!P0 BRA `(.L_x_173) ;  /* 0xfffffffc00f08947 */ /* 0x004fea000383ffff */
[----:B------:R-:W-:Y:S05]  /*89b0*/  BRA `(.L_x_174) ;  /* 0xffffffa400d87947 */ /* 0x000fea000383ffff */
.L_x_57:
[----:B------:R-:W-:-:S07]  /*89c0*/  MOV R0, UR5 ;  /* 0x0000000500007c02 */ /* 0x000fce0008000f00 */
.L_x_175:
[----:B-1----:R1:W2:Y:S02]  /*89d0*/  SYNCS.PHASECHK.TRANS64.TRYWAIT P0, [R0+URZ], R3 ;  /* 0x00000003000075a7 */ /* 0x0022a400080011ff */
[----:B--2---:R-:W-:Y:S05]  /*89e0*/  @!P0 NANOSLEEP.SYNCS 0x989680 ;  /* 0x009896800000895d */ /* 0x004fea0003900000 */
[----:B------:R-:W2:Y:S02]  /*89f0*/  @!P0 SYNCS.PHASECHK.TRANS64 P0, [R0+URZ], R3 ;  /* 0x00000003000085a7 */ /* 0x000ea400080010ff */
[----:B--2---:R-:W-:Y:S05]  /*8a00*/  @!P0 BRA `(.L_x_175) ;  /* 0xfffffffc00f08947 */ /* 0x004fea000383ffff */
[----:B------:R-:W-:Y:S05]  /*8a10*/  BRA `(.L_x_176) ;  /* 0xffffffa400e47947 */ /* 0x000fea000383ffff */
.L_x_58:
[----:B------:R-:W-:-:S07]  /*8a20*/  MOV R0, UR5 ;  /* 0x0000000500007c02 */ /* 0x000fce0008000f00 */
.L_x_177:
[----:B-1----:R1:W2:Y:S02]  /*8a30*/  SYNCS.PHASECHK.TRANS64.TRYWAIT P0, [R0+URZ], R3 ;  /* 0x00000003000075a7 */ /* 0x0022a400080011ff */
[----:B--2---:R-:W-:Y:S05]  /*8a40*/  @!P0 NANOSLEEP.SYNCS 0x989680 ;  /* 0x009896800000895d */ /* 0x004fea0003900000 */
[----:B------:R-:W2:Y:S02]  /*8a50*/  @!P0 SYNCS.PHASECHK.TRANS64 P0, [R0+URZ], R3 ;  /* 0x00000003000085a7 */ /* 0x000ea400080010ff */
[----:B--2---:R-:W-:Y:S05]  /*8a60*/  @!P0 BRA `(.L_x_177) ;  /* 0xfffffffc00f08947 */ /* 0x004fea000383ffff */
[----:B------:R-:W-:Y:S05]  /*8a70*/  BRA `(.L_x_178) ;  /* 0xffffffa400f07947 */ /* 0x000fea000383ffff */
.L_x_59:
[----:B------:R-:W-:-:S07]  /*8a80*/  MOV R0, UR5 ;  /* 0x0000000500007c02 */ /* 0x000fce0008000f00 */
.L_x_179:
[----:B-1----:R1:W2:Y:S02]  /*8a90*/  SYNCS.PHASECHK.TRANS64.TRYWAIT P0, [R0+URZ], R3 ;  /* 0x00000003000075a7 */ /* 0x0022a400080011ff */
[----:B--2---:R-:W-:Y:S05]  /*8aa0*/  @!P0 NANOSLEEP.SYNCS 0x989680 ;  /* 0x009896800000895d */ /* 0x004fea0003900000 */
[----:B------:R-:W2:Y:S02]  /*8ab0*/  @!P0 SYNCS.PHASECHK.TRANS64 P0, [R0+URZ], R3 ;  /* 0x00000003000085a7 */ /* 0x000ea400080010ff */
[----:B--2---:R-:W-:Y:S05]  /*8ac0*/  @!P0 BRA `(.L_x_179) ;  /* 0xfffffffc00f08947 */ /* 0x004fea000383ffff */
[----:B------:R-:W-:Y:S05]  /*8ad0*/  BRA `(.L_x_180) ;  /* 0xffffffa400fc7947 */ /* 0x000fea000383ffff */
.L_x_60:
[----:B------:R-:W-:-:S07]  /*8ae0*/  MOV R0, UR5 ;  /* 0x0000000500007c02 */ /* 0x000fce0008000f00 */
.L_x_181:
[----:B-1----:R1:W2:Y:S02]  /*8af0*/  SYNCS.PHASECHK.TRANS64.TRYWAIT P0, [R0+URZ], R3 ;  /* 0x00000003000075a7 */ /* 0x0022a400080011ff */
[----:B--2---:R-:W-:Y:S05]  /*8b00*/  @!P0 NANOSLEEP.SYNCS 0x989680 ;  /* 0x009896800000895d */ /* 0x004fea0003900000 */
[----:B------:R-:W2:Y:S02]  /*8b10*/  @!P0 SYNCS.PHASECHK.TRANS64 P0, [R0+URZ], R3 ;  /* 0x00000003000085a7 */ /* 0x000ea400080010ff */
[----:B--2---:R-:W-:Y:S05]  /*8b20*/  @!P0 BRA `(.L_x_181) ;  /* 0xfffffffc00f08947 */ /* 0x004fea000383ffff */
[----:B------:R-:W-:Y:S05]  /*8b30*/  BRA `(.L_x_182) ;  /* 0xffffffa800087947 */ /* 0x000fea000383ffff */
.L_x_61:
[----:B------:R-:W-:-:S07]  /*8b40*/  MOV R0, UR5 ;  /* 0x0000000500007c02 */ /* 0x000fce0008000f00 */
.L_x_183:
[----:B-1----:R1:W2:Y:S02]  /*8b50*/  SYNCS.PHASECHK.TRANS64.TRYWAIT P0, [R0+URZ], R3 ;  /* 0x00000003000075a7 */ /* 0x0022a400080011ff */
[----:B--2---:R-:W-:Y:S05]  /*8b60*/  @!P0 NANOSLEEP.SYNCS 0x989680 ;  /* 0x009896800000895d */ /* 0x004fea0003900000 */
[----:B------:R-:W2:Y:S02]  /*8b70*/  @!P0 SYNCS.PHASECHK.TRANS64 P0, [R0+URZ], R3 ;  /* 0x00000003000085a7 */ /* 0x000ea400080010ff */
[----:B--2---:R-:W-:Y:S05]  /*8b80*/  @!P0 BRA `(.L_x_183) ;  /* 0xfffffffc00f08947 */ /* 0x004fea000383ffff */
[----:B------:R-:W-:Y:S05]  /*8b90*/  BRA `(.L_x_184) ;  /* 0xffffffa800147947 */ /* 0x000fea000383ffff */
.L_x_62:
[----:B------:R-:W-:-:S07]  /*8ba0*/  MOV R0, UR5 ;  /* 0x0000000500007c02 */ /* 0x000fce0008000f00 */
.L_x_185:
[----:B-1----:R1:W2:Y:S02]  /*8bb0*/  SYNCS.PHASECHK.TRANS64.TRYWAIT P0, [R0+URZ], R3 ;  /* 0x00000003000075a7 */ /* 0x0022a400080011ff */
[----:B--2---:R-:W-:Y:S05]  /*8bc0*/  @!P0 NANOSLEEP.SYNCS 0x989680 ;  /* 0x009896800000895d */ /* 0x004fea0003900000 */
[----:B------:R-:W2:Y:S02]  /*8bd0*/  @!P0 SYNCS.PHASECHK.TRANS64 P0, [R0+URZ], R3 ;  /* 0x00000003000085a7 */ /* 0x000ea400080010ff */
[----:B--2---:R-:W-:Y:S05]  /*8be0*/  @!P0 BRA `(.L_x_185) ;  /* 0xfffffffc00f08947 */ /* 0x004fea000383ffff */
[----:B------:R-:W-:Y:S05]  /*8bf0*/  BRA `(.L_x_186) ;  /* 0xffffffa800207947 */ /* 0x000fea000383ffff */
.L_x_63:
[----:B------:R-:W-:-:S07]  /*8c00*/  MOV R0, UR5 ;  /* 0x0000000500007c02 */ /* 0x000fce0008000f00 */
.L_x_187:
[----:B-1----:R1:W2:Y:S02]  /*8c10*/  SYNCS.PHASECHK.TRANS64.TRYWAIT P0, [R0+URZ], R3 ;  /* 0x00000003000075a7 */ /* 0x0022a400080011ff */
[----:B--2---:R-:W-:Y:S05]  /*8c20*/  @!P0 NANOSLEEP.SYNCS 0x989680 ;  /* 0x009896800000895d */ /* 0x004fea0003900000 */
[----:B------:R-:W2:Y:S02]  /*8c30*/  @!P0 SYNCS.PHASECHK.TRANS64 P0, [R0+URZ], R3 ;  /* 0x00000003000085a7 */ /* 0x000ea400080010ff */
[----:B--2---:R-:W-:Y:S05]  /*8c40*/  @!P0 BRA `(.L_x_187) ;  /* 0xfffffffc00f08947 */ /* 0x004fea000383ffff */
[----:B------:R-:W-:Y:S05]  /*8c50*/  BRA `(.L_x_188) ;  /* 0xffffffa8002c7947 */ /* 0x000fea000383ffff */
.L_x_64:
[----:B------:R-:W-:-:S07]  /*8c60*/  MOV R0, UR5 ;  /* 0x0000000500007c02 */ /* 0x000fce0008000f00 */
.L_x_189:
[----:B-1----:R1:W2:Y:S02]  /*8c70*/  SYNCS.PHASECHK.TRANS64.TRYWAIT P0, [R0+URZ], R3 ;  /* 0x00000003000075a7 */ /* 0x0022a400080011ff */
[----:B--2---:R-:W-:Y:S05]  /*8c80*/  @!P0 NANOSLEEP.SYNCS 0x989680 ;  /* 0x009896800000895d */ /* 0x004fea0003900000 */
[----:B------:R-:W2:Y:S02]  /*8c90*/  @!P0 SYNCS.PHASECHK.TRANS64 P0, [R0+URZ], R3 ;  /* 0x00000003000085a7 */ /* 0x000ea400080010ff */
[----:B--2---:R-:W-:Y:S05]  /*8ca0*/  @!P0 BRA `(.L_x_189) ;  /* 0xfffffffc00f08947 */ /* 0x004fea000383ffff */
[----:B------:R-:W-:Y:S05]  /*8cb0*/  BRA `(.L_x_190) ;  /* 0xffffffa800387947 */ /* 0x000fea000383ffff */
.L_x_65:
[----:B------:R-:W-:-:S07]  /*8cc0*/  MOV R0, UR5 ;  /* 0x0000000500007c02 */ /* 0x000fce0008000f00 */
.L_x_191:
[----:B-1----:R1:W2:Y:S02]  /*8cd0*/  SYNCS.PHASECHK.TRANS64.TRYWAIT P0, [R0+URZ], R3 ;  /* 0x00000003000075a7 */ /* 0x0022a400080011ff */
[----:B--2---:R-:W-:Y:S05]  /*8ce0*/  @!P0 NANOSLEEP.SYNCS 0x989680 ;  /* 0x009896800000895d */ /* 0x004fea0003900000 */
[----:B------:R-:W2:Y:S02]  /*8cf0*/  @!P0 SYNCS.PHASECHK.TRANS64 P0, [R0+URZ], R3 ;  /* 0x00000003000085a7 */ /* 0x000ea400080010ff */
[----:B--2---:R-:W-:Y:S05]  /*8d00*/  @!P0 BRA `(.L_x_191) ;  /* 0xfffffffc00f08947 */ /* 0x004fea000383ffff */
[----:B------:R-:W-:Y:S05]  /*8d10*/  BRA `(.L_x_192) ;  /* 0xffffffa800447947 */ /* 0x000fea000383ffff */
.L_x_66:
[----:B------:R-:W-:-:S07]  /*8d20*/  MOV R0, UR5 ;  /* 0x0000000500007c02 */ /* 0x000fce0008000f00 */
.L_x_193:
[----:B-1----:R1:W2:Y:S02]  /*8d30*/  SYNCS.PHASECHK.TRANS64.TRYWAIT P0, [R0+URZ], R3 ;  /* 0x00000003000075a7 */ /* 0x0022a400080011ff */
[----:B--2---:R-:W-:Y:S05]  /*8d40*/  @!P0 NANOSLEEP.SYNCS 0x989680 ;  /* 0x009896800000895d */ /* 0x004fea0003900000 */
[----:B------:R-:W2:Y:S02]  /*8d50*/  @!P0 SYNCS.PHASECHK.TRANS64 P0, [R0+URZ], R3 ;  /* 0x00000003000085a7 */ /* 0x000ea400080010ff */
[----:B--2---:R-:W-:Y:S05]  /*8d60*/  @!P0 BRA `(.L_x_193) ;  /* 0xfffffffc00f08947 */ /* 0x004fea000383ffff */
[----:B------:R-:W-:Y:S05]  /*8d70*/  BRA `(.L_x_194) ;  /* 0xffffffa800507947 */ /* 0x000fea000383ffff */
.L_x_67:
[----:B------:R-:W-:-:S07]  /*8d80*/  MOV R0, UR5 ;  /* 0x0000000500007c02 */ /* 0x000fce0008000f00 */
.L_x_195:
[----:B-1----:R1:W2:Y:S02]  /*8d90*/  SYNCS.PHASECHK.TRANS64.TRYWAIT P0, [R0+URZ], R3 ;  /* 0x00000003000075a7 */ /* 0x0022a400080011ff */
[----:B--2---:R-:W-:Y:S05]  /*8da0*/  @!P0 NANOSLEEP.SYNCS 0x989680 ;  /* 0x009896800000895d */ /* 0x004fea0003900000 */
[----:B------:R-:W2:Y:S02]  /*8db0*/  @!P0 SYNCS.PHASECHK.TRANS64 P0, [R0+URZ], R3 ;  /* 0x00000003000085a7 */ /* 0x000ea400080010ff */
[----:B--2---:R-:W-:Y:S05]  /*8dc0*/  @!P0 BRA `(.L_x_195) ;  /* 0xfffffffc00f08947 */ /* 0x004fea000383ffff */
[----:B------:R-:W-:Y:S05]  /*8dd0*/  BRA `(.L_x_196) ;  /* 0xffffffa8005c7947 */ /* 0x000fea000383ffff */
.L_x_68:
[----:B------:R-:W-:-:S07]  /*8de0*/  MOV R0, UR5 ;  /* 0x0000000500007c02 */ /* 0x000fce0008000f00 */
.L_x_197:
[----:B-1----:R1:W2:Y:S02]  /*8df0*/  SYNCS.PHASECHK.TRANS64.TRYWAIT P0, [R0+URZ], R3 ;  /* 0x00000003000075a7 */ /* 0x0022a400080011ff */
[----:B--2---:R-:W-:Y:S05]  /*8e00*/  @!P0 NANOSLEEP.SYNCS 0x989680 ;  /* 0x009896800000895d */ /* 0x004fea0003900000 */
[----:B------:R-:W2:Y:S02]  /*8e10*/  @!P0 SYNCS.PHASECHK.TRANS64 P0, [R0+URZ], R3 ;  /* 0x00000003000085a7 */ /* 0x000ea400080010ff */
[----:B--2---:R-:W-:Y:S05]  /*8e20*/  @!P0 BRA `(.L_x_197) ;  /* 0xfffffffc00f08947 */ /* 0x004fea000383ffff */
[----:B------:R-:W-:Y:S05]  /*8e30*/  BRA `(.L_x_198) ;  /* 0xffffffa800687947 */ /* 0x000fea000383ffff */
.L_x_71:
[----:B-1----:R1:W2:Y:S02]  /*8e40*/  SYNCS.PHASECHK.TRANS64.TRYWAIT P0, [R2+URZ+0x240], R4 ;  /* 0x00024004020075a7 */ /* 0x0022a400080011ff */
[----:B--2---:R-:W-:Y:S05]  /*8e50*/  @!P0 NANOSLEEP.SYNCS 0x989680 ;  /* 0x009896800000895d */ /* 0x004fea0003900000 */
[----:B------:R-:W2:Y:S02]  /*8e60*/  @!P0 SYNCS.PHASECHK.TRANS64 P0, [R2+URZ+0x240], R4 ;  /* 0x00024004020085a7 */ /* 0x000ea400080010ff */
[----:B--2---:R-:W-:Y:S05]  /*8e70*/  @!P0 BRA `(.L_x_71) ;  /* 0xfffffffc00f08947 */ /* 0x004fea000383ffff */
[----:B------:R-:W-:Y:S05]  /*8e80*/  BRA `(.L_x_199) ;  /* 0xffffffa800c47947 */ /* 0x000fea000383ffff */
.L_x_72:
[----:B------:R-:W-:-:S07]  /*8e90*/  MOV R2, UR4 ;  /* 0x0000000400027c02 */ /* 0x000fce0008000f00 */
.L_x_200:
[----:B-1----:R1:W2:Y:S02]  /*8ea0*/  SYNCS.PHASECHK.TRANS64.TRYWAIT P0, [R2+URZ+0x1f0], R5 ;  /* 0x0001f005020075a7 */ /* 0x0022a400080011ff */
[----:B--2---:R-:W-:Y:S05]  /*8eb0*/  @!P0 NANOSLEEP.SYNCS 0x989680 ;  /* 0x009896800000895d */ /* 0x004fea0003900000 */
[----:B------:R-:W2:Y:S02]  /*8ec0*/  @!P0 SYNCS.PHASECHK.TRANS64 P0, [R2+URZ+0x1f0], R5 ;  /* 0x0001f005020085a7 */ /* 0x000ea400080010ff */
[----:B--2---:R-:W-:Y:S05]  /*8ed0*/  @!P0 BRA `(.L_x_200) ;  /* 0xfffffffc00f08947 */ /* 0x004fea000383ffff */
[----:B------:R-:W-:Y:S05]  /*8ee0*/  BRA `(.L_x_201) ;  /* 0xffffffa800d47947 */ /* 0x000fea000383ffff */
.L_x_73:
[----:B-1----:R1:W2:Y:S02]  /*8ef0*/  SYNCS.PHASECHK.TRANS64.TRYWAIT P1, [R2+URZ+0x1e0], R4 ;  /* 0x0001e004020075a7 */ /* 0x0022a400080211ff */
[----:B--2---:R-:W-:Y:S05]  /*8f00*/  @!P1 NANOSLEEP.SYNCS 0x989680 ;  /* 0x009896800000995d */ /* 0x004fea0003900000 */
[----:B------:R-:W2:Y:S02]  /*8f10*/  @!P1 SYNCS.PHASECHK.TRANS64 P1, [R2+URZ+0x1e0], R4 ;  /* 0x0001e004020095a7 */ /* 0x000ea400080210ff */
[----:B--2---:R-:W-:Y:S05]  /*8f20*/  @!P1 BRA `(.L_x_73) ;  /* 0xfffffffc00f09947 */ /* 0x004fea000383ffff */
[----:B------:R-:W-:Y:S05]  /*8f30*/  BRA `(.L_x_202) ;  /* 0xffffffac00047947 */ /* 0x000fea000383ffff */
.L_x_76:
[----:B------:R-:W-:-:S07]  /*8f40*/  MOV R0, UR4 ;  /* 0x0000000400007c02 */ /* 0x000fce0008000f00 */
.L_x_203:
[----:B-1----:R1:W2:Y:S02]  /*8f50*/  SYNCS.PHASECHK.TRANS64.TRYWAIT P0, [R0+URZ+0x1f0], R2 ;  /* 0x0001f002000075a7 */ /* 0x0022a400080011ff */
[----:B--2---:R-:W-:Y:S05]  /*8f60*/  @!P0 NANOSLEEP.SYNCS 0x989680 ;  /* 0x009896800000895d */ /* 0x004fea0003900000 */
[----:B------:R-:W2:Y:S02]  /*8f70*/  @!P0 SYNCS.PHASECHK.TRANS64 P0, [R0+URZ+0x1f0], R2 ;  /* 0x0001f002000085a7 */ /* 0x000ea400080010ff */
[----:B--2---:R-:W-:Y:S05]  /*8f80*/  @!P0 BRA `(.L_x_203) ;  /* 0xfffffffc00f08947 */ /* 0x004fea000383ffff */
[----:B------:R-:W-:Y:S05]  /*8f90*/  BRA `(.L_x_75) ;  /* 0xffffffac00587947 */ /* 0x000fea000383ffff */
.L_x_83:
[----:B-1----:R1:W2:Y:S02]  /*8fa0*/  SYNCS.PHASECHK.TRANS64.TRYWAIT P1, [R0+URZ+0x1e0], R2 ;  /* 0x0001e002000075a7 */ /* 0x0022a400080211ff */
[----:B--2---:R-:W-:Y:S05]  /*8fb0*/  @!P1 NANOSLEEP.SYNCS 0x989680 ;  /* 0x009896800000995d */ /* 0x004fea0003900000 */
[----:B------:R-:W2:Y:S02]  /*8fc0*/  @!P1 SYNCS.PHASECHK.TRANS64 P1, [R0+URZ+0x1e0], R2 ;  /* 0x0001e002000095a7 */ /* 0x000ea400080210ff */
[----:B--2---:R-:W-:Y:S05]  /*8fd0*/  @!P1 BRA `(.L_x_83) ;  /* 0xfffffffc00f09947 */ /* 0x004fea000383ffff */
[----:B------:R-:W-:Y:S05]  /*8fe0*/  BRA `(.L_x_204) ;  /* 0xffffffb000bc7947 */ /* 0x000fea000383ffff */
.L_x_84:
[----:B------:R-:W-:-:S07]  /*8ff0*/  MOV R2, UR23 ;  /* 0x0000001700027c02 */ /* 0x000fce0008000f00 */
.L_x_205:
[----:B-1----:R1:W2:Y:S02]  /*9000*/  SYNCS.PHASECHK.TRANS64.TRYWAIT P0, [R2+URZ+0x220], R0 ;  /* 0x00022000020075a7 */ /* 0x0022a400080011ff */
[----:B--2---:R-:W-:Y:S05]  /*9010*/  @!P0 NANOSLEEP.SYNCS 0x989680 ;  /* 0x009896800000895d */ /* 0x004fea0003900000 */
[----:B------:R-:W2:Y:S02]  /*9020*/  @!P0 SYNCS.PHASECHK.TRANS64 P0, [R2+URZ+0x220], R0 ;  /* 0x00022000020085a7 */ /* 0x000ea400080010ff */
[----:B--2---:R-:W-:Y:S05]  /*9030*/  @!P0 BRA `(.L_x_205) ;  /* 0xfffffffc00f08947 */ /* 0x004fea000383ffff */
[----:B------:R-:W-:Y:S05]  /*9040*/  BRA `(.L_x_206) ;  /* 0xffffffb4000c7947 */ /* 0x000fea000383ffff */
.L_x_87:
[----:B------:R-:W-:Y:S07]  /*9050*/  MOV R0, UR5 ;  /* 0x0000000500007c02 */ /* 0x000fee0008000f00 */
.L_x_207:
[----:B-1----:R1:W2:Y:S02]  /*9060*/  SYNCS.PHASECHK.TRANS64.TRYWAIT P0, [R0+URZ], R2 ;  /* 0x00000002000075a7 */ /* 0x0022a400080011ff */
[----:B--2---:R-:W-:Y:S05]  /*9070*/  @!P0 NANOSLEEP.SYNCS 0x989680 ;  /* 0x009896800000895d */ /* 0x004fea0003900000 */
[----:B------:R-:W2:Y:S02]  /*9080*/  @!P0 SYNCS.PHASECHK.TRANS64 P0, [R0+URZ], R2 ;  /* 0x00000002000085a7 */ /* 0x000ea400080010ff */
[----:B--2---:R-:W-:Y:S05]  /*9090*/  @!P0 BRA `(.L_x_207) ;  /* 0xfffffffc00f08947 */ /* 0x004fea000383ffff */
[----:B------:R-:W-:Y:S05]  /*90a0*/  BRA `(.L_x_86) ;  /* 0xffffffb400287947 */ /* 0x000fea000383ffff */
.L_x_90:
[----:B------:R-:W-:-:S07]  /*90b0*/  MOV R0, UR4 ;  /* 0x0000000400007c02 */ /* 0x000fce0008000f00 */
.L_x_208:
[----:B--2---:R2:W4:Y:S02]  /*90c0*/  SYNCS.PHASECHK.TRANS64.TRYWAIT P0, [R0+URZ], R2 ;  /* 0x00000002000075a7 */ /* 0x00452400080011ff */
[----:B----4-:R-:W-:Y:S05]  /*90d0*/  @!P0 NANOSLEEP.SYNCS 0x989680 ;  /* 0x009896800000895d */ /* 0x010fea0003900000 */
[----:B------:R-:W4:Y:S02]  /*90e0*/  @!P0 SYNCS.PHASECHK.TRANS64 P0, [R0+URZ], R2 ;  /* 0x00000002000085a7 */ /* 0x000f2400080010ff */
[----:B----4-:R-:W-:Y:S05]  /*90f0*/  @!P0 BRA `(.L_x_208) ;  /* 0xfffffffc00f08947 */ /* 0x010fea000383ffff */
[----:B------:R-:W-:Y:S05]  /*9100*/  BRA `(.L_x_209) ;  /* 0xffffffb400dc7947 */ /* 0x000fea000383ffff */
.L_x_91:
[----:B------:R-:W-:-:S07]  /*9110*/  MOV R0, UR5 ;  /* 0x0000000500007c02 */ /* 0x000fce0008000f00 */
.L_x_210:
[----:B-1----:R1:W2:Y:S02]  /*9120*/  SYNCS.PHASECHK.TRANS64.TRYWAIT P0, [R0+URZ], R3 ;  /* 0x00000003000075a7 */ /* 0x0022a400080011ff */
[----:B--2---:R-:W-:Y:S05]  /*9130*/  @!P0 NANOSLEEP.SYNCS 0x989680 ;  /* 0x009896800000895d */ /* 0x004fea0003900000 */
[----:B------:R-:W2:Y:S02]  /*9140*/  @!P0 SYNCS.PHASECHK.TRANS64 P0, [R0+URZ], R3 ;  /* 0x00000003000085a7 */ /* 0x000ea400080010ff */
[----:B--2---:R-:W-:Y:S05]  /*9150*/  @!P0 BRA `(.L_x_210) ;  /* 0xfffffffc00f08947 */ /* 0x004fea000383ffff */
[----:B------:R-:W-:Y:S05]  /*9160*/  BRA `(.L_x_211) ;  /* 0xffffffb400e87947 */ /* 0x000fea000383ffff */
.L_x_92:
[----:B------:R-:W-:-:S07]  /*9170*/  MOV R0, UR5 ;  /* 0x0000000500007c02 */ /* 0x000fce0008000f00 */
.L_x_212:
[----:B-1----:R1:W2:Y:S02]  /*9180*/  SYNCS.PHASECHK.TRANS64.TRYWAIT P0, [R0+URZ], R3 ;  /* 0x00000003000075a7 */ /* 0x0022a400080011ff */
[----:B--2---:R-:W-:Y:S05]  /*9190*/  @!P0 NANOSLEEP.SYNCS 0x989680 ;  /* 0x009896800000895d */ /* 0x004fea0003900000 */
[----:B------:R-:W2:Y:S02]  /*91a0*/  @!P0 SYNCS.PHASECHK.TRANS64 P0, [R0+URZ], R3 ;  /* 0x00000003000085a7 */ /* 0x000ea400080010ff */
[----:B--2---:R-:W-:Y:S05]  /*91b0*/  @!P0 BRA `(.L_x_212) ;  /* 0xfffffffc00f08947 */ /* 0x004fea000383ffff */
[----:B------:R-:W-:Y:S05]  /*91c0*/  BRA `(.L_x_213) ;  /* 0xffffffb400f47947 */ /* 0x000fea000383ffff */
.L_x_93:
[----:B-1----:R-:W-:-:S07]  /*91d0*/  MOV R0, UR4 ;  /* 0x0000000400007c02 */ /* 0x002fce0008000f00 */
.L_x_214:
[----:B-1----:R1:W2:Y:S02]  /*91e0*/  SYNCS.PHASECHK.TRANS64.TRYWAIT P0, [R0+URZ], R2 ;  /* 0x00000002000075a7 */ /* 0x0022a400080011ff */
[----:B--2---:R-:W-:Y:S05]  /*91f0*/  @!P0 NANOSLEEP.SYNCS 0x989680 ;  /* 0x009896800000895d */ /* 0x004fea0003900000 */
[----:B------:R-:W2:Y:S02]  /*9200*/  @!P0 SYNCS.PHASECHK.TRANS64 P0, [R0+URZ], R2 ;  /* 0x00000002000085a7 */ /* 0x000ea400080010ff */
[----:B--2---:R-:W-:Y:S05]  /*9210*/  @!P0 BRA `(.L_x_214) ;  /* 0xfffffffc00f08947 */ /* 0x004fea000383ffff */
[----:B------:R-:W-:Y:S05]  /*9220*/  BRA `(.L_x_215) ;  /* 0xffffffb800007947 */ /* 0x000fea000383ffff */
.L_x_98:
[----:B---3--:R3:W1:Y:S02]  /*9230*/  SYNCS.PHASECHK.TRANS64.TRYWAIT P0, [R12+URZ+0x1e0], R0 ;  /* 0x0001e0000c0075a7 */ /* 0x00866400080011ff */
[----:B-1----:R-:W-:Y:S05]  /*9240*/  @!P0 NANOSLEEP.SYNCS 0x989680 ;  /* 0x009896800000895d */ /* 0x002fea0003900000 */
[----:B------:R-:W1:Y:S02]  /*9250*/  @!P0 SYNCS.PHASECHK.TRANS64 P0, [R12+URZ+0x1e0], R0 ;  /* 0x0001e0000c0085a7 */ /* 0x000e6400080010ff */
[----:B-1----:R-:W-:Y:S05]  /*9260*/  @!P0 BRA `(.L_x_98) ;  /* 0xfffffffc00f08947 */ /* 0x002fea000383ffff */
[----:B------:R-:W-:Y:S05]  /*9270*/  BRA `(.L_x_216) ;  /* 0xffffffbc00107947 */ /* 0x000fea000383ffff */
.L_x_101:
[----:B-1----:R-:W-:Y:S07]  /*9280*/  MOV R0, UR24 ;  /* 0x0000001800007c02 */ /* 0x002fee0008000f00 */
.L_x_217:
[----:B-1----:R1:W2:Y:S02]  /*9290*/  SYNCS.PHASECHK.TRANS64.TRYWAIT P2, [R0+URZ+0x1d8], R6 ;  /* 0x0001d806000075a7 */ /* 0x0022a400080411ff */
[----:B--2---:R-:W-:Y:S05]  /*92a0*/  @!P2 NANOSLEEP.SYNCS 0x989680 ;  /* 0x009896800000a95d */ /* 0x004fea0003900000 */
[----:B------:R-:W2:Y:S02]  /*92b0*/  @!P2 SYNCS.PHASECHK.TRANS64 P2, [R0+URZ+0x1d8], R6 ;  /* 0x0001d8060000a5a7 */ /* 0x000ea400080410ff */
[----:B--2---:R-:W-:Y:S05]  /*92c0*/  @!P2 BRA `(.L_x_217) ;  /* 0xfffffffc00f0a947 */ /* 0x004fea000383ffff */
[----:B------:R-:W-:Y:S05]  /*92d0*/  BRA `(.L_x_100) ;  /* 0xffffffc000747947 */ /* 0x000fea000383ffff */
.L_x_104:
[----:B------:R-:W-:Y:S07]  /*92e0*/  MOV R0, UR4 ;  /* 0x0000000400007c02 */ /* 0x000fee0008000f00 */
.L_x_218:
[----:B-1----:R1:W2:Y:S02]  /*92f0*/  SYNCS.PHASECHK.TRANS64.TRYWAIT P0, [R0+URZ+0x1b8], R9 ;  /* 0x0001b809000075a7 */ /* 0x0022a400080011ff */
[----:B--2---:R-:W-:Y:S05]  /*9300*/  @!P0 NANOSLEEP.SYNCS 0x989680 ;  /* 0x009896800000895d */ /* 0x004fea0003900000 */
[----:B------:R-:W2:Y:S02]  /*9310*/  @!P0 SYNCS.PHASECHK.TRANS64 P0, [R0+URZ+0x1b8], R9 ;  /* 0x0001b809000085a7 */ /* 0x000ea400080010ff */
[----:B--2---:R-:W-:Y:S05]  /*9320*/  @!P0 BRA `(.L_x_218) ;  /* 0xfffffffc00f08947 */ /* 0x004fea000383ffff */
[----:B------:R-:W-:Y:S05]  /*9330*/  BRA `(.L_x_219) ;  /* 0xffffffc000d47947 */ /* 0x000fea000383ffff */
.L_x_105:
[----:B------:R-:W-:Y:S07]  /*9340*/  MOV R6, UR5 ;  /* 0x0000000500067c02 */ /* 0x000fee0008000f00 */
.L_x_220:
[----:B-1----:R1:W2:Y:S02]  /*9350*/  SYNCS.PHASECHK.TRANS64.TRYWAIT P0, [R6+URZ+0x1b8], R0 ;  /* 0x0001b800060075a7 */ /* 0x0022a400080011ff */
[----:B--2---:R-:W-:Y:S05]  /*9360*/  @!P0 NANOSLEEP.SYNCS 0x989680 ;  /* 0x009896800000895d */ /* 0x004fea0003900000 */
[----:B------:R-:W2:Y:S02]  /*9370*/  @!P0 SYNCS.PHASECHK.TRANS64 P0, [R6+URZ+0x1b8], R0 ;  /* 0x0001b800060085a7 */ /* 0x000ea400080010ff */
[----:B--2---:R-:W-:Y:S05]  /*9380*/  @!P0 BRA `(.L_x_220) ;  /* 0xfffffffc00f08947 */ /* 0x004fea000383ffff */
[----:B------:R-:W-:Y:S05]  /*9390*/  BRA `(.L_x_221) ;  /* 0xffffffc400307947 */ /* 0x000fea000383ffff */
.L_x_107:
[----:B------:R-:W-:-:S07]  /*93a0*/  MOV R0, UR4 ;  /* 0x0000000400007c02 */ /* 0x000fce0008000f00 */
.L_x_222:
[----:B-1----:R1:W2:Y:S02]  /*93b0*/  SYNCS.PHASECHK.TRANS64.TRYWAIT P0, [R0+URZ], R2 ;  /* 0x00000002000075a7 */ /* 0x0022a400080011ff */
[----:B--2---:R-:W-:Y:S05]  /*93c0*/  @!P0 NANOSLEEP.SYNCS 0x989680 ;  /* 0x009896800000895d */ /* 0x004fea0003900000 */
[----:B------:R-:W2:Y:S02]  /*93d0*/  @!P0 SYNCS.PHASECHK.TRANS64 P0, [R0+URZ], R2 ;  /* 0x00000002000085a7 */ /* 0x000ea400080010ff */
[----:B--2---:R-:W-:Y:S05]  /*93e0*/  @!P0 BRA `(.L_x_222) ;  /* 0xfffffffc00f08947 */ /* 0x004fea000383ffff */
[----:B------:R-:W-:Y:S05]  /*93f0*/  BRA `(.L_x_223) ;  /* 0xffffffc400c07947 */ /* 0x000fea000383ffff */
.L_x_108:
[----:B------:R-:W-:-:S07]  /*9400*/  MOV R0, UR5 ;  /* 0x0000000500007c02 */ /* 0x000fce0008000f00 */
.L_x_224:
[----:B-1----:R1:W2:Y:S02]  /*9410*/  SYNCS.PHASECHK.TRANS64.TRYWAIT P0, [R0+URZ], R2 ;  /* 0x00000002000075a7 */ /* 0x0022a400080011ff */
[----:B--2---:R-:W-:Y:S05]  /*9420*/  @!P0 NANOSLEEP.SYNCS 0x989680 ;  /* 0x009896800000895d */ /* 0x004fea0003900000 */
[----:B------:R-:W2:Y:S02]  /*9430*/  @!P0 SYNCS.PHASECHK.TRANS64 P0, [R0+URZ], R2 ;  /* 0x00000002000085a7 */ /* 0x000ea400080010ff */
[----:B--2---:R-:W-:Y:S05]  /*9440*/  @!P0 BRA `(.L_x_224) ;  /* 0xfffffffc00f08947 */ /* 0x004fea000383ffff */
[----:B------:R-:W-:Y:S05]  /*9450*/  BRA `(.L_x_225) ;  /* 0xffffffc400cc7947 */ /* 0x000fea000383ffff */
.L_x_110:
[----:B-1----:R1:W2:Y:S02]  /*9460*/  SYNCS.PHASECHK.TRANS64.TRYWAIT P0, [R0+URZ+0x1e0], R2 ;  /* 0x0001e002000075a7 */ /* 0x0022a400080011ff */
[----:B--2---:R-:W-:Y:S05]  /*9470*/  @!P0 NANOSLEEP.SYNCS 0x989680 ;  /* 0x009896800000895d */ /* 0x004fea0003900000 */
[----:B------:R-:W2:Y:S02]  /*9480*/  @!P0 SYNCS.PHASECHK.TRANS64 P0, [R0+URZ+0x1e0], R2 ;  /* 0x0001e002000085a7 */ /* 0x000ea400080010ff */
[----:B--2---:R-:W-:Y:S05]  /*9490*/  @!P0 BRA `(.L_x_110) ;  /* 0xfffffffc00f08947 */ /* 0x004fea000383ffff */
[----:B------:R-:W-:Y:S05]  /*94a0*/  BRA `(.L_x_226) ;  /* 0xffffffc800b87947 */ /* 0x000fea000383ffff */
.L_x_120:
[----:B-1----:R1:W3:Y:S02]  /*94b0*/  SYNCS.PHASECHK.TRANS64.TRYWAIT P1, [R2+URZ+0x1a0], R4 ;  /* 0x0001a004020075a7 */ /* 0x0022e400080211ff */
[----:B---3--:R-:W-:Y:S05]  /*94c0*/  @!P1 NANOSLEEP.SYNCS 0x989680 ;  /* 0x009896800000995d */ /* 0x008fea0003900000 */
[----:B------:R-:W3:Y:S02]  /*94d0*/  @!P1 SYNCS.PHASECHK.TRANS64 P1, [R2+URZ+0x1a0], R4 ;  /* 0x0001a004020095a7 */ /* 0x000ee400080210ff */
[----:B---3--:R-:W-:Y:S05]  /*94e0*/  @!P1 BRA `(.L_x_120) ;  /* 0xfffffffc00f09947 */ /* 0x008fea000383ffff */
[----:B------:R-:W-:Y:S05]  /*94f0*/  BRA `(.L_x_119) ;  /* 0xffffffd800287947 */ /* 0x000fea000383ffff */
.L_x_122:
[----:B-1----:R1:W2:Y:S02]  /*9500*/  SYNCS.PHASECHK.TRANS64.TRYWAIT P0, [R27+URZ+0x200], R3 ;  /* 0x000200031b0075a7 */ /* 0x0022a400080011ff */
[----:B--2---:R-:W-:Y:S05]  /*9510*/  @!P0 NANOSLEEP.SYNCS 0x989680 ;  /* 0x009896800000895d */ /* 0x004fea0003900000 */
[----:B------:R-:W2:Y:S02]  /*9520*/  @!P0 SYNCS.PHASECHK.TRANS64 P0, [R27+URZ+0x200], R3 ;  /* 0x000200031b0085a7 */ /* 0x000ea400080010ff */
[----:B--2---:R-:W-:Y:S05]  /*9530*/  @!P0 BRA `(.L_x_122) ;  /* 0xfffffffc00f08947 */ /* 0x004fea000383ffff */
[----:B------:R-:W-:Y:S05]  /*9540*/  BRA `(.L_x_121) ;  /* 0xffffffd800787947 */ /* 0x000fea000383ffff */
.L_x_133:
[----:B-1----:R1:W2:Y:S02]  /*9550*/  SYNCS.PHASECHK.TRANS64.TRYWAIT P0, [R2+URZ+0x1a0], R63 ;  /* 0x0001a03f020075a7 */ /* 0x0022a400080011ff */
[----:B--2---:R-:W-:Y:S05]  /*9560*/  @!P0 NANOSLEEP.SYNCS 0x989680 ;  /* 0x009896800000895d */ /* 0x004fea0003900000 */
[----:B------:R-:W2:Y:S02]  /*9570*/  @!P0 SYNCS.PHASECHK.TRANS64 P0, [R2+URZ+0x1a0], R63 ;  /* 0x0001a03f020085a7 */ /* 0x000ea400080010ff */
[----:B--2---:R-:W-:Y:S05]  /*9580*/  @!P0 BRA `(.L_x_133) ;  /* 0xfffffffc00f08947 */ /* 0x004fea000383ffff */
[----:B------:R-:W-:Y:S05]  /*9590*/  BRA `(.L_x_132) ;  /* 0xffffffe0008c7947 */ /* 0x000fea000383ffff */
        .weak           $__internal_0_$__cuda_sm10x_tcgen05_guardrail_trap_col_being_dealloced_not_returned_by_alloc
        .type           $__internal_0_$__cuda_sm10x_tcgen05_guardrail_trap_col_being_dealloced_not_returned_by_alloc,@function
        .size           $__internal_0_$__cuda_sm10x_tcgen05_guardrail_trap_col_being_dealloced_not_returned_by_alloc,($__internal_1_$__cuda_sm10x_tcgen05_guardrail_trap_phase_invalid_during_alloc - $__internal_0_$__cuda_sm10x_tcgen05_guardrail_trap_col_being_dealloced_not_returned_by_alloc)
$__internal_0_$__cuda_sm10x_tcgen05_guardrail_trap_col_being_dealloced_not_returned_by_alloc:
[----:B------:R-:W-:Y:S05]  /*95a0*/  BPT.TRAP 0x1 ;  /* 0x000000040000795c */ /* 0x000fea0000300000 */
[----:B------:R-:W-:-:S04]  /*95b0*/  HFMA2 R3, -RZ, RZ, 0, 0 ;  /* 0x00000000ff037431 */ /* 0x000fc800000001ff */
[----:B------:R-:W-:Y:S05]  /*95c0*/  RET.REL.NODEC R2 `(_ZN7cutlass13device_kernelINS_4gemm6kernel13GemmUniversalIN4cute5tupleIJiiiiEEENS1_10collective13CollectiveMmaINS1_35MainloopSm100TmaUmmaWarpSpecializedILi26ELi2ELi4ENS5_IJNS4_1CILi1EEENSA_ILi2EEESB_EEEEENS5_IJNSA_ILi64EEESF_NSA_ILi32EEEEEENS_6half_tENS5_IJlSB_lEEESI_SJ_NS4_8TiledMMAINS4_8MMA_AtomIJNS4_20SM100_MMA_F16BF16_SSISI_SI_fLi64ELi64ELNS4_4UMMA5MajorE0ELSO_0ELNSN_7ScaleInE0ELSP_0EEEEEENS4_6LayoutINS5_IJSB_SB_SB_EEENS5_IJNSA_ILi0EEESU_SU_EEEEENS5_IJNS4_10UnderscoreESX_SX_EEEEENS4_23SM90_TMA_LOAD_MULTICASTENS4_14ComposedLayoutINS4_7SwizzleILi2ELi4ELi3EEENS4_18smem_ptr_flag_bitsILi16EEENSS_INS5_IJNSA_ILi8EEESG_EEENS5_IJSG_SB_EEEEEEEvNS4_8identityENS4_13SM90_TMA_LOADES1A_vS1B_EENS_8epilogue10collective18CollectiveEpilogueINS1E_23Sm100TmaWarpSpecializedILi3ELi2ELi16ELb1ELb0EEEJSH_NS5_IJNSS_ISF_SB_EENSS_ISG_SB_EEEEESI_SJ_SI_SJ_NS1E_6fusion15FusionCallbacksIS1I_NS1M_17LinearCombinationISI_fSI_fLNS_15FloatRoundStyleE2EEESH_S1L_JEEENS4_5SM1004TMEM4LOAD26SM100_TMEM_LOAD_16dp256b4xES1C_S1A_NS4_17SM75_U32x4_LDSM_NENS4_14SM90_TMA_STOREES1A_NS4_17SM90_U32x4_STSM_NENS4_39AutoVectorizingCopyWithAssumedAlignmentILi128EEEEEEvvEEEEvNT_6ParamsE) ;  /* 0xffffff68028c7950 */ /* 0x000fea0003c3ffff */
        .weak           $__internal_1_$__cuda_sm10x_tcgen05_guardrail_trap_phase_invalid_during_alloc
        .type           $__internal_1_$__cuda_sm10x_tcgen05_guardrail_trap_phase_invalid_during_alloc,@function
        .size           $__internal_1_$__cuda_sm10x_tcgen05_guardrail_trap_phase_invalid_during_alloc,($__internal_2_$__cuda_sm10x_tcgen05_guardrail_trap_unallocated_columns_being_dealloced - $__internal_1_$__cuda_sm10x_tcgen05_guardrail_trap_phase_invalid_during_alloc)
$__internal_1_$__cuda_sm10x_tcgen05_guardrail_trap_phase_invalid_during_alloc:
[----:B------:R-:W-:Y:S05]  /*95d0*/  BPT.TRAP 0x1 ;  /* 0x000000040000795c */ /* 0x000fea0000300000 */
[----:B------:R-:W-:-:S04]  /*95e0*/  MOV R5, 0x0 ;  /* 0x0000000000057802 */ /* 0x000fc80000000f00 */
[----:B------:R-:W-:Y:S05]  /*95f0*/  RET.REL.NODEC R4 `(_ZN7cutlass13device_kernelINS_4gemm6kernel13GemmUniversalIN4cute5tupleIJiiiiEEENS1_10collective13CollectiveMmaINS1_35MainloopSm100TmaUmmaWarpSpecializedILi26ELi2ELi4ENS5_IJNS4_1CILi1EEENSA_ILi2EEESB_EEEEENS5_IJNSA_ILi64EEESF_NSA_ILi32EEEEEENS_6half_tENS5_IJlSB_lEEESI_SJ_NS4_8TiledMMAINS4_8MMA_AtomIJNS4_20SM100_MMA_F16BF16_SSISI_SI_fLi64ELi64ELNS4_4UMMA5MajorE0ELSO_0ELNSN_7ScaleInE0ELSP_0EEEEEENS4_6LayoutINS5_IJSB_SB_SB_EEENS5_IJNSA_ILi0EEESU_SU_EEEEENS5_IJNS4_10UnderscoreESX_SX_EEEEENS4_23SM90_TMA_LOAD_MULTICASTENS4_14ComposedLayoutINS4_7SwizzleILi2ELi4ELi3EEENS4_18smem_ptr_flag_bitsILi16EEENSS_INS5_IJNSA_ILi8EEESG_EEENS5_IJSG_SB_EEEEEEEvNS4_8identityENS4_13SM90_TMA_LOADES1A_vS1B_EENS_8epilogue10collective18CollectiveEpilogueINS1E_23Sm100TmaWarpSpecializedILi3ELi2ELi16ELb1ELb0EEEJSH_NS5_IJNSS_ISF_SB_EENSS_ISG_SB_EEEEESI_SJ_SI_SJ_NS1E_6fusion15FusionCallbacksIS1I_NS1M_17LinearCombinationISI_fSI_fLNS_15FloatRoundStyleE2EEESH_S1L_JEEENS4_5SM1004TMEM4LOAD26SM100_TMEM_LOAD_16dp256b4xES1C_S1A_NS4_17SM75_U32x4_LDSM_NENS4_14SM90_TMA_STOREES1A_NS4_17SM90_U32x4_STSM_NENS4_39AutoVectorizingCopyWithAssumedAlignmentILi128EEEEEEvvEEEEvNT_6ParamsE) ;  /* 0xffffff6804807950 */ /* 0x000fea0003c3ffff */
        .weak           $__internal_2_$__cuda_sm10x_tcgen05_guardrail_trap_unallocated_columns_being_dealloced
        .type           $__internal_2_$__cuda_sm10x_tcgen05_guardrail_trap_unallocated_columns_being_dealloced,@function
        .size           $__internal_2_$__cuda_sm10x_tcgen05_guardrail_trap_unallocated_columns_being_dealloced,(.L_x_228 - $__internal_2_$__cuda_sm10x_tcgen05_guardrail_trap_unallocated_columns_being_dealloced)
$__internal_2_$__cuda_sm10x_tcgen05_guardrail_trap_unallocated_columns_being_dealloced:
[----:B------:R-:W-:Y:S05]  /*9600*/  BPT.TRAP 0x1 ;  /* 0x000000040000795c */ /* 0x000fea0000300000 */
[----:B------:R-:W-:-:S04]  /*9610*/  HFMA2 R3, -RZ, RZ, 0, 0 ;  /* 0x00000000ff037431 */ /* 0x000fc800000001ff */
[----:B------:R-:W-:Y:S05]  /*9620*/  RET.REL.NODEC R2 `(_ZN7cutlass13device_kernelINS_4gemm6kernel13GemmUniversalIN4cute5tupleIJiiiiEEENS1_10collective13CollectiveMmaINS1_35MainloopSm100TmaUmmaWarpSpecializedILi26ELi2ELi4ENS5_IJNS4_1CILi1EEENSA_ILi2EEESB_EEEEENS5_IJNSA_ILi64EEESF_NSA_ILi32EEEEEENS_6half_tENS5_IJlSB_lEEESI_SJ_NS4_8TiledMMAINS4_8MMA_AtomIJNS4_20SM100_MMA_F16BF16_SSISI_SI_fLi64ELi64ELNS4_4UMMA5MajorE0ELSO_0ELNSN_7ScaleInE0ELSP_0EEEEEENS4_6LayoutINS5_IJSB_SB_SB_EEENS5_IJNSA_ILi0EEESU_SU_EEEEENS5_IJNS4_10UnderscoreESX_SX_EEEEENS4_23SM90_TMA_LOAD_MULTICASTENS4_14ComposedLayoutINS4_7SwizzleILi2ELi4ELi3EEENS4_18smem_ptr_flag_bitsILi16EEENSS_INS5_IJNSA_ILi8EEESG_EEENS5_IJSG_SB_EEEEEEEvNS4_8identityENS4_13SM90_TMA_LOADES1A_vS1B_EENS_8epilogue10collective18CollectiveEpilogueINS1E_23Sm100TmaWarpSpecializedILi3ELi2ELi16ELb1ELb0EEEJSH_NS5_IJNSS_ISF_SB_EENSS_ISG_SB_EEEEESI_SJ_SI_SJ_NS1E_6fusion15FusionCallbacksIS1I_NS1M_17LinearCombinationISI_fSI_fLNS_15FloatRoundStyleE2EEESH_S1L_JEEENS4_5SM1004TMEM4LOAD26SM100_TMEM_LOAD_16dp256b4xES1C_S1A_NS4_17SM75_U32x4_LDSM_NENS4_14SM90_TMA_STOREES1A_NS4_17SM90_U32x4_STSM_NENS4_39AutoVectorizingCopyWithAssumedAlignmentILi128EEEEEEvvEEEEvNT_6ParamsE) ;  /* 0xffffff6802747950 */ /* 0x000fea0003c3ffff */
.L_x_227:
[----:B------:R-:W-:-:S00]  /*9630*/  BRA `(.L_x_227) ;  /* 0xfffffffc00fc7947 */ /* 0x000fc0000383ffff */
[----:B------:R-:W-:-:S00]  /*9640*/  NOP ;  /* 0x0000000000007918 */ /* 0x000fc00000000000 */
        /* <DEDUP_REMOVED lines=11> */
.L_x_228:


//--------------------- .nv.global.init           --------------------------
	.section	.nv.global.init,"aw",@progbits
.nv.global.init:
	.type		$str$27,@object
	.size		$str$27,($str$28 - $str$27)
$str$27:
        /*0000*/ 	.byte	0x28, 0x61, 0x64, 0x64, 0x72, 0x65, 0x73, 0x73, 0x20, 0x26, 0x20, 0x6d, 0x61, 0x73, 0x6b, 0x29
        /*0010*/ 	.byte	0x20, 0x3d, 0x3d, 0x20, 0x30, 0x00
	.type		$str$28,@object
	.size		$str$28,($str$26 - $str$28)
$str$28:
        /*0016*/ 	.byte	0x2f, 0x74, 0x6d, 0x70, 0x2f, 0x63, 0x75, 0x74, 0x6c, 0x61, 0x73, 0x73, 0x5f, 0x73, 0x77, 0x65
        /*0026*/ 	.byte	0x65, 0x70, 0x5f, 0x73, 0x72, 0x63, 0x2f, 0x69, 0x6e, 0x63, 0x6c, 0x75, 0x64, 0x65, 0x2f, 0x63
        /*0036*/ 	.byte	0x75, 0x74, 0x65, 0x2f, 0x70, 0x6f, 0x69, 0x6e, 0x74, 0x65, 0x72, 0x5f, 0x66, 0x6c, 0x61, 0x67
        /*0046*/ 	.byte	0x67, 0x65, 0x64, 0x2e, 0x68, 0x70, 0x70, 0x00
	.type		$str$26,@object
	.size		$str$26,($str$25 - $str$26)
$str$26:
        /*004e*/ 	.byte	0x2f, 0x74, 0x6d, 0x70, 0x2f, 0x63, 0x75, 0x74, 0x6c, 0x61, 0x73, 0x73, 0x5f, 0x73, 0x77, 0x65
        /*005e*/ 	.byte	0x65, 0x70, 0x5f, 0x73, 0x72, 0x63, 0x2f, 0x69, 0x6e, 0x63, 0x6c, 0x75, 0x64, 0x65, 0x2f, 0x63
        /*006e*/ 	.byte	0x75, 0x74, 0x65, 0x2f, 0x61, 0x74, 0x6f, 0x6d, 0x2f, 0x63, 0x6f, 0x70, 0x79, 0x5f, 0x74, 0x72
        /*007e*/ 	.byte	0x61, 0x69, 0x74, 0x73, 0x5f, 0x73, 0x6d, 0x31, 0x30, 0x30, 0x2e, 0x68, 0x70, 0x70, 0x00
	.type		$str$25,@object
	.size		$str$25,(__unnamed_1 - $str$25)
$str$25:
        /*008d*/ 	.byte	0x28, 0x28, 0x75, 0x69, 0x6e, 0x74, 0x33, 0x32, 0x5f, 0x74, 0x28, 0x74, 0x68, 0x72, 0x65, 0x61
        /*009d*/ 	.byte	0x64, 0x49, 0x64, 0x78, 0x2e, 0x78, 0x29, 0x20, 0x2f, 0x20, 0x33, 0x32, 0x29, 0x20, 0x25, 0x20
        /*00ad*/ 	.byte	0x34, 0x29, 0x20, 0x3d, 0x3d, 0x20, 0x28, 0x28, 0x28, 0x74, 0x6d, 0x65, 0x6d, 0x5f, 0x61, 0x64
        /*00bd*/ 	.byte	0x64, 0x72, 0x20, 0x3e, 0x3e, 0x20, 0x31, 0x36, 0x29, 0x20, 0x2f, 0x20, 0x33, 0x32, 0x29, 0x20
        /*00cd*/ 	.byte	0x25, 0x20, 0x34, 0x29, 0x00
	.type		__unnamed_1,@object
	.size		__unnamed_1,(__unnamed_2 - __unnamed_1)
__unnamed_1:
        /*00d2*/ 	.byte	0x61, 0x75, 0x74, 0x6f, 0x20, 0x63, 0x75, 0x74, 0x65, 0x3a, 0x3a, 0x61, 0x73, 0x5f, 0x70, 0x6f
        /* <DEDUP_REMOVED lines=24> */
        /*0262*/ 	.byte	0x3e, 0x3e, 0x3e, 0x5d, 0x00
	.type		__unnamed_2,@object
	.size		__unnamed_2,(.L_2 - __unnamed_2)
__unnamed_2:
        /* <DEDUP_REMOVED lines=46> */
.L_2:


//--------------------- .nv.shared._ZN7cutlass13device_kernelINS_4gemm6kernel13GemmUniversalIN4cute5tupleIJiiiiEEENS1_10collective13CollectiveMmaINS1_35MainloopSm100TmaUmmaWarpSpecializedILi26ELi2ELi4ENS5_IJNS4_1CILi1EEENSA_ILi2EEESB_EEEEENS5_IJNSA_ILi64EEESF_NSA_ILi32EEEEEENS_6half_tENS5_IJlSB_lEEESI_SJ_NS4_8TiledMMAINS4_8MMA_AtomIJNS4_20SM100_MMA_F16BF16_SSISI_SI_fLi64ELi64ELNS4_4UMMA5MajorE0ELSO_0ELNSN_7ScaleInE0ELSP_0EEEEEENS4_6LayoutINS5_IJSB_SB_SB_EEENS5_IJNSA_ILi0EEESU_SU_EEEEENS5_IJNS4_10UnderscoreESX_SX_EEEEENS4_23SM90_TMA_LOAD_MULTICASTENS4_14ComposedLayoutINS4_7SwizzleILi2ELi4ELi3EEENS4_18smem_ptr_flag_bitsILi16EEENSS_INS5_IJNSA_ILi8EEESG_EEENS5_IJSG_SB_EEEEEEEvNS4_8identityENS4_13SM90_TMA_LOADES1A_vS1B_EENS_8epilogue10collective18CollectiveEpilogueINS1E_23Sm100TmaWarpSpecializedILi3ELi2ELi16ELb1ELb0EEEJSH_NS5_IJNSS_ISF_SB_EENSS_ISG_SB_EEEEESI_SJ_SI_SJ_NS1E_6fusion15FusionCallbacksIS1I_NS1M_17LinearCombinationISI_fSI_fLNS_15FloatRoundStyleE2EEESH_S1L_JEEENS4_5SM1004TMEM4LOAD26SM100_TMEM_LOAD_16dp256b4xES1C_S1A_NS4_17SM75_U32x4_LDSM_NENS4_14SM90_TMA_STOREES1A_NS4_17SM90_U32x4_STSM_NENS4_39AutoVectorizingCopyWithAssumedAlignmentILi128EEEEEEvvEEEEvNT_6ParamsE --------------------------
	.section	.nv.shared._ZN7cutlass13device_kernelINS_4gemm6kernel13GemmUniversalIN4cute5tupleIJiiiiEEENS1_10collective13CollectiveMmaINS1_35MainloopSm100TmaUmmaWarpSpecializedILi26ELi2ELi4ENS5_IJNS4_1CILi1EEENSA_ILi2EEESB_EEEEENS5_IJNSA_ILi64EEESF_NSA_ILi32EEEEEENS_6half_tENS5_IJlSB_lEEESI_SJ_NS4_8TiledMMAINS4_8MMA_AtomIJNS4_20SM100_MMA_F16BF16_SSISI_SI_fLi64ELi64ELNS4_4UMMA5MajorE0ELSO_0ELNSN_7ScaleInE0ELSP_0EEEEEENS4_6LayoutINS5_IJSB_SB_SB_EEENS5_IJNSA_ILi0EEESU_SU_EEEEENS5_IJNS4_10UnderscoreESX_SX_EEEEENS4_23SM90_TMA_LOAD_MULTICASTENS4_14ComposedLayoutINS4_7SwizzleILi2ELi4ELi3EEENS4_18smem_ptr_flag_bitsILi16EEENSS_INS5_IJNSA_ILi8EEESG_EEENS5_IJSG_SB_EEEEEEEvNS4_8identityENS4_13SM90_TMA_LOADES1A_vS1B_EENS_8epilogue10collective18CollectiveEpilogueINS1E_23Sm100TmaWarpSpecializedILi3ELi2ELi16ELb1ELb0EEEJSH_NS5_IJNSS_ISF_SB_EENSS_ISG_SB_EEEEESI_SJ_SI_SJ_NS1E_6fusion15FusionCallbacksIS1I_NS1M_17LinearCombinationISI_fSI_fLNS_15FloatRoundStyleE2EEESH_S1L_JEEENS4_5SM1004TMEM4LOAD26SM100_TMEM_LOAD_16dp256b4xES1C_S1A_NS4_17SM75_U32x4_LDSM_NENS4_14SM90_TMA_STOREES1A_NS4_17SM90_U32x4_STSM_NENS4_39AutoVectorizingCopyWithAssumedAlignmentILi128EEEEEEvvEEEEvNT_6ParamsE,"aw",@nobits
	.sectionflags	@""
	.align	16
	.zero		1024


//--------------------- .nv.shared.reserved.0     --------------------------
	.section	.nv.shared.reserved.0,"aw",@nobits
	.weak		__nv_reservedSMEM_offset_0_alias
	.size		__nv_reservedSMEM_offset_0_alias, 0, 64
	.other		__nv_reservedSMEM_offset_0_alias,@"STO_CUDA_RESERVED_SHARED STV_DEFAULT"
__nv_reservedSMEM_offset_0_alias:
	.zero		0
.nv.shared.reserved.0:
	.zero		64
	.weak		__nv_reservedSMEM_tcgen05_partition
	.type		__nv_reservedSMEM_tcgen05_partition,@object
	.size		__nv_reservedSMEM_tcgen05_partition,(.L_0 - __nv_reservedSMEM_tcgen05_partition)
__nv_reservedSMEM_tcgen05_partition:
	.zero		32
.L_0:


//--------------------- .nv.global                --------------------------
	.section	.nv.global,"aw",@nobits
.nv.global:
	.type		_ZN39_INTERNAL_df4745b6_4_k_cu_d1ea2090_58174cute1_E,@object
	.size		_ZN39_INTERNAL_df4745b6_4_k_cu_d1ea2090_58174cute1_E,(_ZN39_INTERNAL_df4745b6_4_k_cu_d1ea2090_58174cuda3std3__45__cpo6cbeginE - _ZN39_INTERNAL_df4745b6_4_k_cu_d1ea2090_58174cute1_E)
_ZN39_INTERNAL_df4745b6_4_k_cu_d1ea2090_58174cute1_E:
	.zero		1
	.type		_ZN39_INTERNAL_df4745b6_4_k_cu_d1ea2090_58174cuda3std3__45__cpo6cbeginE,@object
	.size		_ZN39_INTERNAL_df4745b6_4_k_cu_d1ea2090_58174cuda3std3__45__cpo6cbeginE,(_ZN39_INTERNAL_df4745b6_4_k_cu_d1ea2090_58174cuda3std3__48in_placeE - _ZN39_INTERNAL_df4745b6_4_k_cu_d1ea2090_58174cuda3std3__45__cpo6cbeginE)
_ZN39_INTERNAL_df4745b6_4_k_cu_d1ea2090_58174cuda3std3__45__cpo6cbeginE:
	.zero		1
	.type		_ZN39_INTERNAL_df4745b6_4_k_cu_d1ea2090_58174cuda3std3__48in_placeE,@object
	.size		_ZN39_INTERNAL_df4745b6_4_k_cu_d1ea2090_58174cuda3std3__48in_placeE,(_ZN39_INTERNAL_df4745b6_4_k_cu_d1ea2090_58174cuda3std6ranges3__45__cpo9iter_moveE - _ZN39_INTERNAL_df4745b6_4_k_cu_d1ea2090_58174cuda3std3__48in_placeE)
_ZN39_INTERNAL_df4745b6_4_k_cu_d1ea2090_58174cuda3std3__48in_placeE:
	.zero		1
	.type		_ZN39_INTERNAL_df4745b6_4_k_cu_d1ea2090_58174cuda3std6ranges3__45__cpo9iter_moveE,@object
	.size		_ZN39_INTERNAL_df4745b6_4_k_cu_d1ea2090_58174cuda3std6ranges3__45__cpo9iter_moveE,(_ZN39_INTERNAL_df4745b6_4_k_cu_d1ea2090_58174cuda3std3__45__cpo5beginE - _ZN39_INTERNAL_df4745b6_4_k_cu_d1ea2090_58174cuda3std6ranges3__45__cpo9iter_moveE)
_ZN39_INTERNAL_df4745b6_4_k_cu_d1ea2090_58174cuda3std6ranges3__45__cpo9iter_moveE:
	.zero		1
	.type		_ZN39_INTERNAL_df4745b6_4_k_cu_d1ea2090_58174cuda3std3__45__cpo5beginE,@object
	.size		_ZN39_INTERNAL_df4745b6_4_k_cu_d1ea2090_58174cuda3std3__45__cpo5beginE,(_ZN39_INTERNAL_df4745b6_4_k_cu_d1ea2090_58174cuda3std3__441_GLOBAL__N__df4745b6_4_k_cu_d1ea2090_58176ignoreE - _ZN39_INTERNAL_df4745b6_4_k_cu_d1ea2090_58174cuda3std3__45__cpo5beginE)
_ZN39_INTERNAL_df4745b6_4_k_cu_d1ea2090_58174cuda3std3__45__cpo5beginE:
	.zero		1
	.type		_ZN39_INTERNAL_df4745b6_4_k_cu_d1ea2090_58174cuda3std3__441_GLOBAL__N__df4745b6_4_k_cu_d1ea2090_58176ignoreE,@object
	.size		_ZN39_INTERNAL_df4745b6_4_k_cu_d1ea2090_58174cuda3std3__441_GLOBAL__N__df4745b6_4_k_cu_d1ea2090_58176ignoreE,(_ZN39_INTERNAL_df4745b6_4_k_cu_d1ea2090_58174cute7productE - _ZN39_INTERNAL_df4745b6_4_k_cu_d1ea2090_58174cuda3std3__441_GLOBAL__N__df4745b6_4_k_cu_d1ea2090_58176ignoreE)
_ZN39_INTERNAL_df4745b6_4_k_cu_d1ea2090_58174cuda3std3__441_GLOBAL__N__df4745b6_4_k_cu_d1ea2090_58176ignoreE:
	.zero		1
	.type		_ZN39_INTERNAL_df4745b6_4_k_cu_d1ea2090_58174cute7productE,@object
	.size		_ZN39_INTERNAL_df4745b6_4_k_cu_d1ea2090_58174cute7productE,(_ZN39_INTERNAL_df4745b6_4_k_cu_d1ea2090_58174cuda3std3__45__cpo3endE - _ZN39_INTERNAL_df4745b6_4_k_cu_d1ea2090_58174cute7productE)
_ZN39_INTERNAL_df4745b6_4_k_cu_d1ea2090_58174cute7productE:
	.zero		1
	.type		_ZN39_INTERNAL_df4745b6_4_k_cu_d1ea2090_58174cuda3std3__45__cpo3endE,@object
	.size		_ZN39_INTERNAL_df4745b6_4_k_cu_d1ea2090_58174cuda3std3__45__cpo3endE,(_ZN39_INTERNAL_df4745b6_4_k_cu_d1ea2090_58174cuda3std3__419piecewise_constructE - _ZN39_INTERNAL_df4745b6_4_k_cu_d1ea2090_58174cuda3std3__45__cpo3endE)
_ZN39_INTERNAL_df4745b6_4_k_cu_d1ea2090_58174cuda3std3__45__cpo3endE:
	.zero		1
	.type		_ZN39_INTERNAL_df4745b6_4_k_cu_d1ea2090_58174cuda3std3__419piecewise_constructE,@object
	.size		_ZN39_INTERNAL_df4745b6_4_k_cu_d1ea2090_58174cuda3std3__419piecewise_constructE,(_ZN39_INTERNAL_df4745b6_4_k_cu_d1ea2090_58174cuda3std3__45__cpo4cendE - _ZN39_INTERNAL_df4745b6_4_k_cu_d1ea2090_58174cuda3std3__419piecewise_constructE)
_ZN39_INTERNAL_df4745b6_4_k_cu_d1ea2090_58174cuda3std3__419piecewise_constructE:
	.zero		1
	.type		_ZN39_INTERNAL_df4745b6_4_k_cu_d1ea2090_58174cuda3std3__45__cpo4cendE,@object
	.size		_ZN39_INTERNAL_df4745b6_4_k_cu_d1ea2090_58174cuda3std3__45__cpo4cendE,(_ZN39_INTERNAL_df4745b6_4_k_cu_d1ea2090_58174cuda3std6ranges3__45__cpo4swapE - _ZN39_INTERNAL_df4745b6_4_k_cu_d1ea2090_58174cuda3std3__45__cpo4cendE)
_ZN39_INTERNAL_df4745b6_4_k_cu_d1ea2090_58174cuda3std3__45__cpo4cendE:
	.zero		1
	.type		_ZN39_INTERNAL_df4745b6_4_k_cu_d1ea2090_58174cuda3std6ranges3__45__cpo4swapE,@object
	.size		_ZN39_INTERNAL_df4745b6_4_k_cu_d1ea2090_58174cuda3std6ranges3__45__cpo4swapE,(.L_10 - _ZN39_INTERNAL_df4745b6_4_k_cu_d1ea2090_58174cuda3std6ranges3__45__cpo4swapE)
_ZN39_INTERNAL_df4745b6_4_k_cu_d1ea2090_58174cuda3std6ranges3__45__cpo4swapE:
	.zero		1
.L_10:


//--------------------- .nv.constant0._ZN7cutlass13device_kernelINS_4gemm6kernel13GemmUniversalIN4cute5tupleIJiiiiEEENS1_10collective13CollectiveMmaINS1_35MainloopSm100TmaUmmaWarpSpecializedILi26ELi2ELi4ENS5_IJNS4_1CILi1EEENSA_ILi2EEESB_EEEEENS5_IJNSA_ILi64EEESF_NSA_ILi32EEEEEENS_6half_tENS5_IJlSB_lEEESI_SJ_NS4_8TiledMMAINS4_8MMA_AtomIJNS4_20SM100_MMA_F16BF16_SSISI_SI_fLi64ELi64ELNS4_4UMMA5MajorE0ELSO_0ELNSN_7ScaleInE0ELSP_0EEEEEENS4_6LayoutINS5_IJSB_SB_SB_EEENS5_IJNSA_ILi0EEESU_SU_EEEEENS5_IJNS4_10UnderscoreESX_SX_EEEEENS4_23SM90_TMA_LOAD_MULTICASTENS4_14ComposedLayoutINS4_7SwizzleILi2ELi4ELi3EEENS4_18smem_ptr_flag_bitsILi16EEENSS_INS5_IJNSA_ILi8EEESG_EEENS5_IJSG_SB_EEEEEEEvNS4_8identityENS4_13SM90_TMA_LOADES1A_vS1B_EENS_8epilogue10collective18CollectiveEpilogueINS1E_23Sm100TmaWarpSpecializedILi3ELi2ELi16ELb1ELb0EEEJSH_NS5_IJNSS_ISF_SB_EENSS_ISG_SB_EEEEESI_SJ_SI_SJ_NS1E_6fusion15FusionCallbacksIS1I_NS1M_17LinearCombinationISI_fSI_fLNS_15FloatRoundStyleE2EEESH_S1L_JEEENS4_5SM1004TMEM4LOAD26SM100_TMEM_LOAD_16dp256b4xES1C_S1A_NS4_17SM75_U32x4_LDSM_NENS4_14SM90_TMA_STOREES1A_NS4_17SM90_U32x4_STSM_NENS4_39AutoVectorizingCopyWithAssumedAlignmentILi128EEEEEEvvEEEEvNT_6ParamsE --------------------------
	.section	.nv.constant0._ZN7cutlass13device_kernelINS_4gemm6kernel13GemmUniversalIN4cute5tupleIJiiiiEEENS1_10collective13CollectiveMmaINS1_35MainloopSm100TmaUmmaWarpSpecializedILi26ELi2ELi4ENS5_IJNS4_1CILi1EEENSA_ILi2EEESB_EEEEENS5_IJNSA_ILi64EEESF_NSA_ILi32EEEEEENS_6half_tENS5_IJlSB_lEEESI_SJ_NS4_8TiledMMAINS4_8MMA_AtomIJNS4_20SM100_MMA_F16BF16_SSISI_SI_fLi64ELi64ELNS4_4UMMA5MajorE0ELSO_0ELNSN_7ScaleInE0ELSP_0EEEEEENS4_6LayoutINS5_IJSB_SB_SB_EEENS5_IJNSA_ILi0EEESU_SU_EEEEENS5_IJNS4_10UnderscoreESX_SX_EEEEENS4_23SM90_TMA_LOAD_MULTICASTENS4_14ComposedLayoutINS4_7SwizzleILi2ELi4ELi3EEENS4_18smem_ptr_flag_bitsILi16EEENSS_INS5_IJNSA_ILi8EEESG_EEENS5_IJSG_SB_EEEEEEEvNS4_8identityENS4_13SM90_TMA_LOADES1A_vS1B_EENS_8epilogue10collective18CollectiveEpilogueINS1E_23Sm100TmaWarpSpecializedILi3ELi2ELi16ELb1ELb0EEEJSH_NS5_IJNSS_ISF_SB_EENSS_ISG_SB_EEEEESI_SJ_SI_SJ_NS1E_6fusion15FusionCallbacksIS1I_NS1M_17LinearCombinationISI_fSI_fLNS_15FloatRoundStyleE2EEESH_S1L_JEEENS4_5SM1004TMEM4LOAD26SM100_TMEM_LOAD_16dp256b4xES1C_S1A_NS4_17SM75_U32x4_LDSM_NENS4_14SM90_TMA_STOREES1A_NS4_17SM90_U32x4_STSM_NENS4_39AutoVectorizingCopyWithAssumedAlignmentILi128EEEEEEvvEEEEvNT_6ParamsE,"a",@progbits
	.sectionflags	@""
	.align	4
.nv.constant0._ZN7cutlass13device_kernelINS_4gemm6kernel13GemmUniversalIN4cute5tupleIJiiiiEEENS1_10collective13CollectiveMmaINS1_35MainloopSm100TmaUmmaWarpSpecializedILi26ELi2ELi4ENS5_IJNS4_1CILi1EEENSA_ILi2EEESB_EEEEENS5_IJNSA_ILi64EEESF_NSA_ILi32EEEEEENS_6half_tENS5_IJlSB_lEEESI_SJ_NS4_8TiledMMAINS4_8MMA_AtomIJNS4_20SM100_MMA_F16BF16_SSISI_SI_fLi64ELi64ELNS4_4UMMA5MajorE0ELSO_0ELNSN_7ScaleInE0ELSP_0EEEEEENS4_6LayoutINS5_IJSB_SB_SB_EEENS5_IJNSA_ILi0EEESU_SU_EEEEENS5_IJNS4_10UnderscoreESX_SX_EEEEENS4_23SM90_TMA_LOAD_MULTICASTENS4_14ComposedLayoutINS4_7SwizzleILi2ELi4ELi3EEENS4_18smem_ptr_flag_bitsILi16EEENSS_INS5_IJNSA_ILi8EEESG_EEENS5_IJSG_SB_EEEEEEEvNS4_8identityENS4_13SM90_TMA_LOADES1A_vS1B_EENS_8epilogue10collective18CollectiveEpilogueINS1E_23Sm100TmaWarpSpecializedILi3ELi2ELi16ELb1ELb0EEEJSH_NS5_IJNSS_ISF_SB_EENSS_ISG_SB_EEEEESI_SJ_SI_SJ_NS1E_6fusion15FusionCallbacksIS1I_NS1M_17LinearCombinationISI_fSI_fLNS_15FloatRoundStyleE2EEESH_S1L_JEEENS4_5SM1004TMEM4LOAD26SM100_TMEM_LOAD_16dp256b4xES1C_S1A_NS4_17SM75_U32x4_LDSM_NENS4_14SM90_TMA_STOREES1A_NS4_17SM90_U32x4_STSM_NENS4_39AutoVectorizingCopyWithAssumedAlignmentILi128EEEEEEvvEEEEvNT_6ParamsE:
	.zero		2944


//--------------------- SYMBOLS --------------------------

	.type		.nv.reservedSmem.offset0,@object
	.size		.nv.reservedSmem.offset0,0x4
	.type		.nv.reservedSmem.cap,@object
	.size		.nv.reservedSmem.cap,0x4
	.type		__assertfail,@function
